def matmul_kernel(
    a_ptr,
    b_ptr,
    c_ptr,
    M,
    N,
    K,
    stride_am,
    stride_ak,
    stride_bk,
    stride_bn,
    stride_cm,
    stride_cn,
    BLOCK_M: tl.constexpr,
    BLOCK_N: tl.constexpr,
    BLOCK_K: tl.constexpr,
    GROUP_M: tl.constexpr,
):
    pid = tl.program_id(axis=0)
    num_pid_m = tl.cdiv(M, BLOCK_M)
    num_pid_n = tl.cdiv(N, BLOCK_N)
    num_pid_in_group = GROUP_M * num_pid_n
    group_id = pid // num_pid_in_group
    first_pid_m = group_id * GROUP_M
    group_size_m = min(num_pid_m - first_pid_m, GROUP_M)
    pid_m = first_pid_m + ((pid % num_pid_in_group) % group_size_m)
    pid_n = (pid % num_pid_in_group) // group_size_m

    offs_am = (pid_m * BLOCK_M + tl.arange(0, BLOCK_M)) % M
    offs_bn = (pid_n * BLOCK_N + tl.arange(0, BLOCK_N)) % N
    offs_k = tl.arange(0, BLOCK_K)
    a_ptrs = a_ptr + offs_am[:, None] * stride_am + offs_k[None, :] * stride_ak
    b_ptrs = b_ptr + offs_k[:, None] * stride_bk + offs_bn[None, :] * stride_bn

    acc = tl.zeros((BLOCK_M, BLOCK_N), dtype=tl.float32)
    for kk in range(0, tl.cdiv(K, BLOCK_K)):
        a = tl.load(a_ptrs, mask=offs_k[None, :] < K - kk * BLOCK_K, other=0.0)
        b = tl.load(b_ptrs, mask=offs_k[:, None] < K - kk * BLOCK_K, other=0.0)
        acc = tl.dot(a, b, acc)
        a_ptrs += BLOCK_K * stride_ak
        b_ptrs += BLOCK_K * stride_bk

    c = acc.to(c_ptr.dtype.element_ty)
    offs_cm = pid_m * BLOCK_M + tl.arange(0, BLOCK_M)
    offs_cn = pid_n * BLOCK_N + tl.arange(0, BLOCK_N)
    c_ptrs = c_ptr + offs_cm[:, None] * stride_cm + offs_cn[None, :] * stride_cn
    mask = (offs_cm[:, None] < M) & (offs_cn[None, :] < N)
    tl.store(c_ptrs, c, mask=mask)

# config = {"BLOCK_K": 64, "BLOCK_M": 64, "BLOCK_N": 512, "GROUP_M": 8, "arch": "sm_100", "dtype": "fp16", "num_ctas": 4, "num_stages": 3, "num_warps": 4}
# arch = sm_100


// ===== COMPILED SASS (sm_100a) =====

	.target	sm_100a

	.elftype	@"ET_EXEC"


//--------------------- .note.nv.tkinfo           --------------------------
	.section	.note.nv.tkinfo,"",@"SHT_NOTE"
	.sectionflags	@"SHF_NOTE_NV_TKINFO"
	.tkinfo
        /*0018*/ 	.word	0x00000081
        /*0030*/ 	.string	""
        /*0030*/ 	.string	"ptxas-blackwell"
        /*0030*/ 	.string	"Cuda compilation tools, release 12.9, V12.9.86"
        /*0030*/ 	.string	"Build cuda_12.9.r12.9/compiler.36037853_0"
        /*0030*/ 	.string	"-v  -suppress-debug-info  -lineinfo  -arch sm_100a "



//--------------------- .note.nv.cuver            --------------------------
	.section	.note.nv.cuver,"",@"SHT_NOTE"
	.sectionflags	@"SHF_NOTE_NV_CUVER"
        /*0018*/ 	.short	0x0001
        /*001a*/ 	.short	0x0064
        /*001c*/ 	.short	0x0001
        /*001e*/ 	.short	0x0000
        /*0020*/ 	.short	0x0001
        /*0022*/ 	.short	0x0000


//--------------------- .nv.info                  --------------------------
	.section	.nv.info,"",@"SHT_CUDA_INFO"
	.align	4


	//----- nvinfo : EIATTR_REGCOUNT
	.align		4
        /*0000*/ 	.byte	0x04, 0x2f
        /*0002*/ 	.short	(.L_4 - .L_3)
	.align		4
.L_3:
        /*0004*/ 	.word	index@(matmul_kernel)
        /*0008*/ 	.word	0x000000ff


	//----- nvinfo : EIATTR_FRAME_SIZE
	.align		4
.L_4:
        /*000c*/ 	.byte	0x04, 0x11
        /*000e*/ 	.short	(.L_6 - .L_5)
	.align		4
.L_5:
        /*0010*/ 	.word	index@($__internal_2_$__cuda_sm10x_tcgen05_guardrail_trap_unallocated_columns_being_dealloced)
        /*0014*/ 	.word	0x00000110


	//----- nvinfo : EIATTR_FRAME_SIZE
	.align		4
.L_6:
        /*0018*/ 	.byte	0x04, 0x11
        /*001a*/ 	.short	(.L_8 - .L_7)
	.align		4
.L_7:
        /*001c*/ 	.word	index@($__internal_1_$__cuda_sm10x_tcgen05_guardrail_trap_phase_invalid_during_alloc)
        /*0020*/ 	.word	0x00000110


	//----- nvinfo : EIATTR_FRAME_SIZE
	.align		4
.L_8:
        /*0024*/ 	.byte	0x04, 0x11
        /*0026*/ 	.short	(.L_10 - .L_9)
	.align		4
.L_9:
        /*0028*/ 	.word	index@($__internal_0_$__cuda_sm10x_tcgen05_guardrail_trap_col_being_dealloced_not_returned_by_alloc)
        /*002c*/ 	.word	0x00000110


	//----- nvinfo : EIATTR_FRAME_SIZE
	.align		4
.L_10:
        /*0030*/ 	.byte	0x04, 0x11
        /*0032*/ 	.short	(.L_12 - .L_11)
	.align		4
.L_11:
        /*0034*/ 	.word	index@(matmul_kernel)
        /*0038*/ 	.word	0x00000110


	//----- nvinfo : EIATTR_MIN_STACK_SIZE
	.align		4
.L_12:
        /*003c*/ 	.byte	0x04, 0x12
        /*003e*/ 	.short	(.L_14 - .L_13)
	.align		4
.L_13:
        /*0040*/ 	.word	index@(matmul_kernel)
        /*0044*/ 	.word	0x00000110
.L_14:


//--------------------- .nv.info.matmul_kernel    --------------------------
	.section	.nv.info.matmul_kernel,"",@"SHT_CUDA_INFO"
	.sectionflags	@""
	.align	4


	//----- nvinfo : EIATTR_CUDA_API_VERSION
	.align		4
        /*0000*/ 	.byte	0x04, 0x37
        /*0002*/ 	.short	(.L_16 - .L_15)
.L_15:
        /*0004*/ 	.word	0x00000081


	//----- nvinfo : EIATTR_KPARAM_INFO
	.align		4
.L_16:
        /*0008*/ 	.byte	0x04, 0x17
        /*000a*/ 	.short	(.L_18 - .L_17)
.L_17:
        /*000c*/ 	.word	0x00000000
        /*0010*/ 	.short	0x000d
        /*0012*/ 	.short	0x0048
        /*0014*/ 	.byte	0x00, 0xf4, 0x21, 0x00


	//----- nvinfo : EIATTR_KPARAM_INFO
	.align		4
.L_18:
        /*0018*/ 	.byte	0x04, 0x17
        /*001a*/ 	.short	(.L_20 - .L_19)
.L_19:
        /*001c*/ 	.word	0x00000000
        /*0020*/ 	.short	0x000c
        /*0022*/ 	.short	0x0040
        /*0024*/ 	.byte	0x00, 0xf4, 0x21, 0x00


	//----- nvinfo : EIATTR_KPARAM_INFO
	.align		4
.L_20:
        /*0028*/ 	.byte	0x04, 0x17
        /*002a*/ 	.short	(.L_22 - .L_21)
.L_21:
        /*002c*/ 	.word	0x00000000
        /*0030*/ 	.short	0x000b
        /*0032*/ 	.short	0x0038
        /*0034*/ 	.byte	0x00, 0xf0, 0x11, 0x00


	//----- nvinfo : EIATTR_KPARAM_INFO
	.align		4
.L_22:
        /*0038*/ 	.byte	0x04, 0x17
        /*003a*/ 	.short	(.L_24 - .L_23)
.L_23:
        /*003c*/ 	.word	0x00000000
        /*0040*/ 	.short	0x000a
        /*0042*/ 	.short	0x0034
        /*0044*/ 	.byte	0x00, 0xf0, 0x11, 0x00


	//----- nvinfo : EIATTR_KPARAM_INFO
	.align		4
.L_24:
        /*0048*/ 	.byte	0x04, 0x17
        /*004a*/ 	.short	(.L_26 - .L_25)
.L_25:
        /*004c*/ 	.word	0x00000000
        /*0050*/ 	.short	0x0009
        /*0052*/ 	.short	0x0030
        /*0054*/ 	.byte	0x00, 0xf0, 0x11, 0x00


	//----- nvinfo : EIATTR_KPARAM_INFO
	.align		4
.L_26:
        /*0058*/ 	.byte	0x04, 0x17
        /*005a*/ 	.short	(.L_28 - .L_27)
.L_27:
        /*005c*/ 	.word	0x00000000
        /*0060*/ 	.short	0x0008
        /*0062*/ 	.short	0x002c
        /*0064*/ 	.byte	0x00, 0xf0, 0x11, 0x00


	//----- nvinfo : EIATTR_KPARAM_INFO
	.align		4
.L_28:
        /*0068*/ 	.byte	0x04, 0x17
        /*006a*/ 	.short	(.L_30 - .L_29)
.L_29:
        /*006c*/ 	.word	0x00000000
        /*0070*/ 	.short	0x0007
        /*0072*/ 	.short	0x0028
        /*0074*/ 	.byte	0x00, 0xf0, 0x11, 0x00


	//----- nvinfo : EIATTR_KPARAM_INFO
	.align		4
.L_30:
        /*0078*/ 	.byte	0x04, 0x17
        /*007a*/ 	.short	(.L_32 - .L_31)
.L_31:
        /*007c*/ 	.word	0x00000000
        /*0080*/ 	.short	0x0006
        /*0082*/ 	.short	0x0024
        /*0084*/ 	.byte	0x00, 0xf0, 0x11, 0x00


	//----- nvinfo : EIATTR_KPARAM_INFO
	.align		4
.L_32:
        /*0088*/ 	.byte	0x04, 0x17
        /*008a*/ 	.short	(.L_34 - .L_33)
.L_33:
        /*008c*/ 	.word	0x00000000
        /*0090*/ 	.short	0x0005
        /*0092*/ 	.short	0x0020
        /*0094*/ 	.byte	0x00, 0xf0, 0x11, 0x00


	//----- nvinfo : EIATTR_KPARAM_INFO
	.align		4
.L_34:
        /*0098*/ 	.byte	0x04, 0x17
        /*009a*/ 	.short	(.L_36 - .L_35)
.L_35:
        /*009c*/ 	.word	0x00000000
        /*00a0*/ 	.short	0x0004
        /*00a2*/ 	.short	0x001c
        /*00a4*/ 	.byte	0x00, 0xf0, 0x11, 0x00


	//----- nvinfo : EIATTR_KPARAM_INFO
	.align		4
.L_36:
        /*00a8*/ 	.byte	0x04, 0x17
        /*00aa*/ 	.short	(.L_38 - .L_37)
.L_37:
        /*00ac*/ 	.word	0x00000000
        /*00b0*/ 	.short	0x0003
        /*00b2*/ 	.short	0x0018
        /*00b4*/ 	.byte	0x00, 0xf0, 0x11, 0x00


	//----- nvinfo : EIATTR_KPARAM_INFO
	.align		4
.L_38:
        /*00b8*/ 	.byte	0x04, 0x17
        /*00ba*/ 	.short	(.L_40 - .L_39)
.L_39:
        /*00bc*/ 	.word	0x00000000
        /*00c0*/ 	.short	0x0002
        /*00c2*/ 	.short	0x0010
        /*00c4*/ 	.byte	0x00, 0xf4, 0x21, 0x00


	//----- nvinfo : EIATTR_KPARAM_INFO
	.align		4
.L_40:
        /*00c8*/ 	.byte	0x04, 0x17
        /*00ca*/ 	.short	(.L_42 - .L_41)
.L_41:
        /*00cc*/ 	.word	0x00000000
        /*00d0*/ 	.short	0x0001
        /*00d2*/ 	.short	0x0008
        /*00d4*/ 	.byte	0x00, 0xf4, 0x21, 0x00


	//----- nvinfo : EIATTR_KPARAM_INFO
	.align		4
.L_42:
        /*00d8*/ 	.byte	0x04, 0x17
        /*00da*/ 	.short	(.L_44 - .L_43)
.L_43:
        /*00dc*/ 	.word	0x00000000
        /*00e0*/ 	.short	0x0000
        /*00e2*/ 	.short	0x0000
        /*00e4*/ 	.byte	0x00, 0xf4, 0x21, 0x00


	//----- nvinfo : EIATTR_EXPLICIT_CLUSTER
	.align		4
.L_44:
        /*00e8*/ 	.byte	0x01, 0x3e
	.zero		2


	//----- nvinfo : EIATTR_CTA_PER_CLUSTER
	.align		4
        /*00ec*/ 	.byte	0x04, 0x3d
        /*00ee*/ 	.short	(.L_46 - .L_45)
.L_45:
        /*00f0*/ 	.word	0x00000004
        /*00f4*/ 	.word	0x00000001
        /*00f8*/ 	.word	0x00000001


	//----- nvinfo : EIATTR_AT_ENTRY_FRAGMENTS
	.align		4
.L_46:
        /*00fc*/ 	.byte	0x04, 0x4f
        /*00fe*/ 	.short	(.L_48 - .L_47)


	//   ....[0]....
.L_47:
        /*0100*/ 	.word	0x00000004


	//----- nvinfo : EIATTR_RESERVED_SMEM_USED
	.align		4
.L_48:
        /*0104*/ 	.byte	0x01, 0x41
	.zero		2


	//----- nvinfo : EIATTR_SPARSE_MMA_MASK
	.align		4
        /*0108*/ 	.byte	0x03, 0x50
        /*010a*/ 	.short	0x0000


	//----- nvinfo : EIATTR_TCGEN05_1CTA_USED
	.align		4
        /*010c*/ 	.byte	0x01, 0x51
	.zero		2


	//----- nvinfo : EIATTR_MAXREG_COUNT
	.align		4
        /*0110*/ 	.byte	0x03, 0x1b
        /*0112*/ 	.short	0x00ff


	//----- nvinfo : EIATTR_NUM_BARRIERS
	.align		4
        /*0114*/ 	.byte	0x02, 0x4c
        /*0116*/ 	.byte	0x01
	.zero		1


	//----- nvinfo : EIATTR_ANNOTATIONS
	.align		4
        /*0118*/ 	.byte	0x04, 0x55
        /*011a*/ 	.short	(.L_50 - .L_49)


	//   ....[0]....
.L_49:
        /*011c*/ 	.word	0x00000001
        /*0120*/ 	.byte	0xc0, 0x0b, 0x00, 0x00, 0x01, 0x00, 0x00, 0x00, 0x10, 0x10, 0x00, 0x00, 0x01, 0x00, 0x00, 0x00
        /* <DEDUP_REMOVED lines=66> */
        /*0550*/ 	.byte	0x10, 0xb3, 0x00, 0x00, 0x01, 0x00, 0x00, 0x00, 0x30, 0xb3, 0x00, 0x00


	//----- nvinfo : EIATTR_INT_WARP_WIDE_INSTR_OFFSETS
	.align		4
.L_50:
        /*055c*/ 	.byte	0x04, 0x31
        /*055e*/ 	.short	(.L_52 - .L_51)


	//   ....[0]....
.L_51:
        /*0560*/ 	.word	0x00003540


	//   ....[1]....
        /*0564*/ 	.word	0x00003550


	//   ....[2]....
        /*0568*/ 	.word	0x00005a70


	//   ....[3]....
        /*056c*/ 	.word	0x0000b820


	//   ....[4]....
        /*0570*/ 	.word	0x0000b870


	//----- nvinfo : EIATTR_COOP_GROUP_MASK_REGIDS
	.align		4
.L_52:
        /*0574*/ 	.byte	0x04, 0x29
        /*0576*/ 	.short	(.L_54 - .L_53)


	//   ....[0]....
.L_53:
        /*0578*/ 	.word	0xffffffff


	//   ....[1]....
        /*057c*/ 	.word	0xffffffff


	//   ....[2]....
        /*0580*/ 	.word	0xffffffff


	//   ....[3]....
        /*0584*/ 	.word	0xffffffff


	//----- nvinfo : EIATTR_COOP_GROUP_INSTR_OFFSETS
	.align		4
.L_54:
        /*0588*/ 	.byte	0x04, 0x28
        /*058a*/ 	.short	(.L_56 - .L_55)


	//   ....[0]....
.L_55:
        /*058c*/ 	.word	0x00000080


	//   ....[1]....
        /*0590*/ 	.word	0x00000340


	//   ....[2]....
        /*0594*/ 	.word	0x0000b6b0


	//   ....[3]....
        /*0598*/ 	.word	0x0000b920


	//----- nvinfo : EIATTR_VRC_CTA_INIT_COUNT
	.align		4
.L_56:
        /*059c*/ 	.byte	0x02, 0x4a
        /*059e*/ 	.byte	0x80
	.zero		1


	//----- nvinfo : EIATTR_MBARRIER_INSTR_OFFSETS
	.align		4
        /*05a0*/ 	.byte	0x04, 0x39
        /*05a2*/ 	.short	(.L_58 - .L_57)


	//   ....[0]....
.L_57:
        /*05a4*/ 	.word	0x00003670
        /*05a8*/ 	.word	0x000000ff
        /*05ac*/ 	.word	0x00000000
        /*05b0*/ 	.short	0x0100
        /*05b2*/ 	.byte	0x0b
	.zero		1


	//   ....[1]....
        /*05b4*/ 	.word	0x00005ac0
        /*05b8*/ 	.word	0x000000ff
        /*05bc*/ 	.word	0x0000c008
        /*05c0*/ 	.short	0x0100
        /*05c2*/ 	.byte	0x09
	.zero		1


	//   ....[2]....
        /*05c4*/ 	.word	0x000076e0
        /*05c8*/ 	.word	0x000000ff
        /*05cc*/ 	.word	0x00000000
        /*05d0*/ 	.short	0x010a
        /*05d2*/ 	.byte	0x0b
	.zero		1


	//   ....[3]....
        /*05d4*/ 	.word	0x000097c0
        /*05d8*/ 	.word	0x000000ff
        /*05dc*/ 	.word	0x00000000
        /*05e0*/ 	.short	0x010a
        /*05e2*/ 	.byte	0x0b
	.zero		1


	//   ....[4]....
        /*05e4*/ 	.word	0x000098b0
        /*05e8*/ 	.word	0x000000ff
        /*05ec*/ 	.word	0x0000c000
        /*05f0*/ 	.short	0x0108
        /*05f2*/ 	.byte	0x09
	.zero		1


	//   ....[5]....
        /*05f4*/ 	.word	0x00009910
        /*05f8*/ 	.word	0x000000ff
        /*05fc*/ 	.word	0x0000c008
        /*0600*/ 	.short	0x0108
        /*0602*/ 	.byte	0x09
	.zero		1


	//   ....[6]....
        /*0604*/ 	.word	0x0000b940
        /*0608*/ 	.word	0x000000ff
        /*060c*/ 	.word	0x00000000
        /*0610*/ 	.short	0x010a
        /*0612*/ 	.byte	0x0b
	.zero		1


	//   ....[7]....
        /*0614*/ 	.word	0x0000b970
        /*0618*/ 	.word	0x000000ff
        /*061c*/ 	.word	0x00000000
        /*0620*/ 	.short	0x010a
        /*0622*/ 	.byte	0x0b
	.zero		1


	//----- nvinfo : EIATTR_NUM_MBARRIERS
	.align		4
.L_58:
        /*0624*/ 	.byte	0x03, 0x38
        /*0626*/ 	.short	0x0002


	//----- nvinfo : EIATTR_EXIT_INSTR_OFFSETS
	.align		4
        /*0628*/ 	.byte	0x04, 0x1c
        /*062a*/ 	.short	(.L_60 - .L_59)


	//   ....[0]....
.L_59:
        /*062c*/ 	.word	0x0000b930


	//----- nvinfo : EIATTR_REQNTID
	.align		4
.L_60:
        /*0630*/ 	.byte	0x04, 0x10
        /*0632*/ 	.short	(.L_62 - .L_61)
.L_61:
        /*0634*/ 	.word	0x00000080
        /*0638*/ 	.word	0x00000001
        /*063c*/ 	.word	0x00000001


	//----- nvinfo : EIATTR_CRS_STACK_SIZE
	.align		4
.L_62:
        /*0640*/ 	.byte	0x04, 0x1e
        /*0642*/ 	.short	(.L_64 - .L_63)
.L_63:
        /*0644*/ 	.word	0x00000000


	//----- nvinfo : EIATTR_CBANK_PARAM_SIZE
	.align		4
.L_64:
        /*0648*/ 	.byte	0x03, 0x19
        /*064a*/ 	.short	0x0050


	//----- nvinfo : EIATTR_PARAM_CBANK
	.align		4
        /*064c*/ 	.byte	0x04, 0x0a
        /*064e*/ 	.short	(.L_66 - .L_65)
	.align		4
.L_65:
        /*0650*/ 	.word	index@(.nv.constant0.matmul_kernel)
        /*0654*/ 	.short	0x0380
        /*0656*/ 	.short	0x0050


	//----- nvinfo : EIATTR_SW_WAR
	.align		4
.L_66:
        /*0658*/ 	.byte	0x04, 0x36
        /*065a*/ 	.short	(.L_68 - .L_67)
.L_67:
        /*065c*/ 	.word	0x00000008
.L_68:


//--------------------- .nv.compat                --------------------------
	.section	.nv.compat,"",@"SHT_CUDA_COMPAT_INFO"
	.align	4
        /*0000*/ 	.byte	0x02, 0x02, 0x02, 0x00, 0x02, 0x05, 0x05, 0x00, 0x02, 0x03, 0x00, 0x00, 0x02, 0x06, 0x01, 0x00


//--------------------- .nv.callgraph             --------------------------
	.section	.nv.callgraph,"",@"SHT_CUDA_CALLGRAPH"
	.align	4
	.sectionentsize	8
	.align		4
        /*0000*/ 	.word	0x00000000
	.align		4
        /*0004*/ 	.word	0xffffffff
	.align		4
        /*0008*/ 	.word	0x00000000
	.align		4
        /*000c*/ 	.word	0xfffffffe
	.align		4
        /*0010*/ 	.word	0x00000000
	.align		4
        /*0014*/ 	.word	0xfffffffd
	.align		4
        /*0018*/ 	.word	0x00000000
	.align		4
        /*001c*/ 	.word	0xfffffffc


//--------------------- .text.matmul_kernel       --------------------------
	.section	.text.matmul_kernel,"ax",@progbits
	.align	128
        .global         matmul_kernel
        .type           matmul_kernel,@function
        .size           matmul_kernel,(.L_x_20 - matmul_kernel)
        .other          matmul_kernel,@"STO_CUDA_ENTRY STV_DEFAULT"
matmul_kernel:
.text.matmul_kernel:
[----:B------:R-:W0:Y:S01]  /*0000*/  LDC R1, c[0x0][0x37c] ;  /* 0x0000df00ff017b82 */ /* 0x000e220000000800 */
[----:B------:R-:W1:Y:S01]  /*0010*/  S2R R0, SR_TID.X ;  /* 0x0000000000007919 */ /* 0x000e620000002100 */
[----:B0-----:R-:W-:Y:S01]  /*0020*/  VIADD R1, R1, 0xfffffef0 ;  /* 0xfffffef001017836 */ /* 0x001fe20000000000 */
[----:B------:R-:W0:Y:S01]  /*0030*/  LDCU.64 UR20, c[0x0][0x358] ;  /* 0x00006b00ff1477ac */ /* 0x000e220008000a00 */
[----:B-1----:R-:W-:-:S13]  /*0040*/  ISETP.GE.U32.AND P0, PT, R0, 0x20, PT ;  /* 0x000000200000780c */ /* 0x002fda0003f06070 */
[----:B------:R-:W-:Y:S02]  /*0050*/  VOTEU.ANY UP0, P0 ;  /* 0x0000000000ff7886 */ /* 0x000fe40000000100 */
[----:B------:R-:W-:Y:S05]  /*0060*/  BRA.U UP0, `(.L_x_0) ;  /* 0x0000000100b87547 */ /* 0x000fea000b800000 */
[----:B------:R-:W1:Y:S01]  /*0070*/  S2UR UR6, SR_CgaCtaId ;  /* 0x00000000000679c3 */ /* 0x000e620000008800 */
[----:B------:R-:W-:Y:S01]  /*0080*/  NOP ;  /* 0x0000000000007918 */ /* 0x000fe20000000000 */
[----:B------:R-:W-:Y:S02]  /*0090*/  UMOV UR4, 0x40 ;  /* 0x0000004000047882 */ /* 0x000fe40000000000 */
[----:B-1----:R-:W-:-:S09]  /*00a0*/  ULEA UR4, UR6, UR4, 0x18 ;  /* 0x0000000406047291 */ /* 0x002fd2000f8ec0ff */
[----:B------:R-:W1:Y:S01]  /*00b0*/  LDS.U8 R0, [UR4] ;  /* 0x00000004ff007984 */ /* 0x000e620008000000 */
[----:B------:R-:W-:Y:S02]  /*00c0*/  UMOV UR4, 0x400 ;  /* 0x0000040000047882 */ /* 0x000fe40000000000 */
[----:B------:R-:W-:Y:S01]  /*00d0*/  ULEA UR4, UR6, UR4, 0x18 ;  /* 0x0000000406047291 */ /* 0x000fe2000f8ec0ff */
[----:B-1----:R-:W-:-:S13]  /*00e0*/  ISETP.NE.AND P0, PT, R0, RZ, PT ;  /* 0x000000ff0000720c */ /* 0x002fda0003f05270 */
[----:B------:R-:W-:Y:S05]  /*00f0*/  @P0 BRA `(.L_x_1) ;  /* 0x00000000007c0947 */ /* 0x000fea0003800000 */
[----:B------:R-:W-:-:S13]  /*0100*/  ELECT P0, URZ, PT ;  /* 0x0000000000ff782f */ /* 0x000fda0003800000 */
[----:B------:R-:W-:Y:S05]  /*0110*/  @!P0 BRA `(.L_x_2) ;  /* 0x0000000000848947 */ /* 0x000fea0003800000 */
[----:B------:R-:W-:Y:S01]  /*0120*/  UMOV UR5, 0x4 ;  /* 0x0000000400057882 */ /* 0x000fe20000000000 */
[----:B------:R-:W-:Y:S02]  /*0130*/  IMAD.MOV.U32 R4, RZ, RZ, 0x1 ;  /* 0x00000001ff047424 */ /* 0x000fe400078e00ff */
[----:B------:R-:W-:Y:S02]  /*0140*/  IMAD.MOV.U32 R5, RZ, RZ, 0xf ;  /* 0x0000000fff057424 */ /* 0x000fe400078e00ff */
[----:B------:R-:W-:Y:S04]  /*0150*/  DEPBAR.LE SB1, 0x36 ;  /* 0x00009d800000791a */ /* 0x000fe80000000000 */
[----:B------:R-:W1:Y:S02]  /*0160*/  UTCATOMSWS.FIND_AND_SET.ALIGN UP1, UR5, UR5 ;  /* 0x00000005000575e3 */ /* 0x000e640008020800 */
[----:B-1----:R-:W-:-:S04]  /*0170*/  PLOP3.LUT P0, PT, PT, PT, UP1, 0x80, 0x8 ;  /* 0x000000000008781c */ /* 0x002fc80003f0f018 */
[----:B------:R-:W-:-:S04]  /*0180*/  SEL R0, RZ, 0xffffffff, !P0 ;  /* 0xffffffffff007807 */ /* 0x000fc80004000000 */
[----:B------:R-:W-:Y:S01]  /*0190*/  ISETP.NE.AND P0, PT, R0, RZ, PT ;  /* 0x000000ff0000720c */ /* 0x000fe20003f05270 */
[----:B------:R-:W-:-:S12]  /*01a0*/  IMAD.U32 R0, RZ, RZ, UR5 ;  /* 0x00000005ff007e24 */ /* 0x000fd8000f8e00ff */
[----:B------:R-:W-:Y:S05]  /*01b0*/  @P0 BRA `(.L_x_3) ;  /* 0x0000000000240947 */ /* 0x000fea0003800000 */
.L_x_4:
[----:B------:R-:W-:Y:S05]  /*01c0*/  NANOSLEEP 0x64 ;  /* 0x000000640000795d */ /* 0x000fea0003800000 */
[----:B------:R-:W-:-:S05]  /*01d0*/  UMOV UR5, 0x4 ;  /* 0x0000000400057882 */ /* 0x000fca0000000000 */
[----:B------:R-:W-:Y:S04]  /*01e0*/  DEPBAR.LE SB1, 0x36 ;  /* 0x00009d800000791a */ /* 0x000fe80000000000 */
[----:B------:R-:W1:Y:S02]  /*01f0*/  UTCATOMSWS.FIND_AND_SET.ALIGN UP1, UR5, UR5 ;  /* 0x00000005000575e3 */ /* 0x000e640008020800 */
[----:B-1----:R-:W-:-:S04]  /*0200*/  PLOP3.LUT P0, PT, PT, PT, UP1, 0x80, 0x8 ;  /* 0x000000000008781c */ /* 0x002fc80003f0f018 */
[----:B------:R-:W-:-:S04]  /*0210*/  SEL R0, RZ, 0xffffffff, !P0 ;  /* 0xffffffffff007807 */ /* 0x000fc80004000000 */
[----:B------:R-:W-:Y:S01]  /*0220*/  ISETP.NE.AND P0, PT, R0, RZ, PT ;  /* 0x000000ff0000720c */ /* 0x000fe20003f05270 */
[----:B------:R-:W-:-:S12]  /*0230*/  IMAD.U32 R0, RZ, RZ, UR5 ;  /* 0x00000005ff007e24 */ /* 0x000fd8000f8e00ff */
[----:B------:R-:W-:Y:S05]  /*0240*/  @!P0 BRA `(.L_x_4) ;  /* 0xfffffffc00dc8947 */ /* 0x000fea000383ffff */
.L_x_3:
[C---:B------:R-:W-:Y:S01]  /*0250*/  VIADD R3, R0.reuse, 0x10 ;  /* 0x0000001000037836 */ /* 0x040fe20000000000 */
[----:B------:R-:W-:Y:S01]  /*0260*/  UMOV UR5, 0x50 ;  /* 0x0000005000057882 */ /* 0x000fe20000000000 */
[----:B------:R-:W-:Y:S01]  /*0270*/  SHF.L.U32 R2, R5, R0, RZ ;  /* 0x0000000005027219 */ /* 0x000fe200000006ff */
[----:B------:R-:W-:Y:S01]  /*0280*/  ULEA UR5, UR6, UR5, 0x18 ;  /* 0x0000000506057291 */ /* 0x000fe2000f8ec0ff */
[----:B------:R-:W-:Y:S01]  /*0290*/  IMAD.SHL.U32 R0, R0, 0x20, RZ ;  /* 0x0000002000007824 */ /* 0x000fe200078e00ff */
[----:B------:R-:W-:-:S04]  /*02a0*/  SHF.L.U32 R3, R4, R3, RZ ;  /* 0x0000000304037219 */ /* 0x000fc800000006ff */
[----:B------:R-:W-:-:S05]  /*02b0*/  LOP3.LUT R2, R3, R2, RZ, 0xfc, !PT ;  /* 0x0000000203027212 */ /* 0x000fca00078efcff */
[----:B------:R1:W-:Y:S04]  /*02c0*/  ATOMS.OR RZ, [UR5], R2 ;  /* 0x00000002ffff798c */ /* 0x0003e8000b000005 */
[----:B------:R1:W-:Y:S01]  /*02d0*/  STS [UR4], R0 ;  /* 0x00000000ff007988 */ /* 0x0003e20008000804 */
[----:B------:R-:W-:Y:S05]  /*02e0*/  BRA `(.L_x_2) ;  /* 0x0000000000107947 */ /* 0x000fea0003800000 */
.L_x_1:
[----:B------:R-:W-:Y:S01]  /*02f0*/  IMAD.MOV.U32 R0, RZ, RZ, -0x1 ;  /* 0xffffffffff007424 */ /* 0x000fe200078e00ff */
[----:B------:R-:W-:-:S04]  /*0300*/  MOV R2, 0x330 ;  /* 0x0000033000027802 */ /* 0x000fc80000000f00 */
[----:B------:R1:W-:Y:S03]  /*0310*/  STS [UR4], R0 ;  /* 0x00000000ff007988 */ /* 0x0003e60008000804 */
[----:B01----:R-:W-:Y:S05]  /*0320*/  CALL.REL.NOINC `($__internal_1_$__cuda_sm10x_tcgen05_guardrail_trap_phase_invalid_during_alloc) ;  /* 0x000000b400a87944 */ /* 0x003fea0003c00000 */
.L_x_2:
[----:B------:R-:W-:Y:S05]  /*0330*/  WARPSYNC.ALL ;  /* 0x0000000000007948 */ /* 0x000fea0003800000 */
[----:B------:R-:W-:Y:S01]  /*0340*/  NOP ;  /* 0x0000000000007918 */ /* 0x000fe20000000000 */
.L_x_0:
[----:B------:R-:W2:Y:S08]  /*0350*/  LDC.64 R18, c[0x0][0x398] ;  /* 0x0000e600ff127b82 */ /* 0x000eb00000000a00 */
[----:B------:R-:W3:Y:S02]  /*0360*/  S2UR UR5, SR_CgaSize ;  /* 0x00000000000579c3 */ /* 0x000ee40000008a00 */
[----:B---3--:R-:W-:-:S12]  /*0370*/  UIMAD UR5, UR5, -0xa0, URZ ;  /* 0xffffff60050578a4 */ /* 0x008fd8000f8e02ff */
[----:B------:R-:W3:Y:S01]  /*0380*/  LDCU UR5, c[0x0][UR5+0x2b0] ;  /* 0x00005600050577ac */ /* 0x000ee20008000800 */
[----:B------:R-:W4:Y:S01]  /*0390*/  S2R R173, SR_TID.X ;  /* 0x0000000000ad7919 */ /* 0x000f220000002100 */
[----:B------:R-:W-:Y:S01]  /*03a0*/  PRMT R194, RZ, 0x7610, R194 ;  /* 0x00007610ffc27816 */ /* 0x000fe200000000c2 */
[----:B------:R-:W-:Y:S01]  /*03b0*/  UMOV UR9, 0x400 ;  /* 0x0000040000097882 */ /* 0x000fe20000000000 */
[----:B------:R-:W1:Y:S01]  /*03c0*/  LDCU.128 UR16, c[0x0][0x380] ;  /* 0x00007000ff1077ac */ /* 0x000e620008000c00 */
[----:B------:R-:W5:Y:S01]  /*03d0*/  S2UR UR4, SR_CTAID.X ;  /* 0x00000000000479c3 */ /* 0x000f620000002500 */
[----:B------:R-:W-:-:S07]  /*03e0*/  UMOV UR6, 0x1 ;  /* 0x0000000100067882 */ /* 0x000fce0000000000 */
[----:B------:R-:W0:Y:S01]  /*03f0*/  LDC.64 R22, c[0x0][0x3a0] ;  /* 0x0000e800ff167b82 */ /* 0x000e220000000a00 */
[----:B-12---:R-:W-:Y:S01]  /*0400*/  VIADD R0, R19, 0x1ff ;  /* 0x000001ff13007836 */ /* 0x006fe20000000000 */
[----:B------:R-:W-:-:S06]  /*0410*/  ISETP.NE.AND P3, PT, R18, RZ, PT ;  /* 0x000000ff1200720c */ /* 0x000fcc0003f65270 */
[----:B------:R-:W1:Y:S01]  /*0420*/  LDC.64 R20, c[0x0][0x3a8] ;  /* 0x0000ea00ff147b82 */ /* 0x000e620000000a00 */
[----:B------:R-:W-:Y:S02]  /*0430*/  SHF.R.S32.HI R3, RZ, 0x1f, R0 ;  /* 0x0000001fff037819 */ /* 0x000fe40000011400 */
[----:B-----5:R-:W-:Y:S02]  /*0440*/  I2FP.F32.U32 R5, UR4 ;  /* 0x0000000400057c45 */ /* 0x020fe40008201000 */
[----:B------:R-:W-:Y:S02]  /*0450*/  LEA.HI R3, R3, R0, RZ, 0x9 ;  /* 0x0000000003037211 */ /* 0x000fe400078f48ff */
[----:B----4-:R-:W-:Y:S01]  /*0460*/  SHF.R.U32.HI R85, RZ, 0x6, R173 ;  /* 0x00000006ff557819 */ /* 0x010fe200000116ad */
[----:B---3--:R-:W-:Y:S01]  /*0470*/  FMUL R5, R5, UR5 ;  /* 0x0000000505057c20 */ /* 0x008fe20008400000 */
[----:B------:R-:W-:Y:S01]  /*0480*/  SHF.R.S32.HI R3, RZ, 0x9, R3 ;  /* 0x00000009ff037819 */ /* 0x000fe20000011403 */
[----:B------:R-:W2:Y:S01]  /*0490*/  S2UR UR5, SR_CgaCtaId ;  /* 0x00000000000579c3 */ /* 0x000ea20000008800 */
[----:B------:R-:W-:Y:S01]  /*04a0*/  SGXT.U32 R85, R85, 0x1 ;  /* 0x000000015555781a */ /* 0x000fe20000000000 */
[----:B0-----:R-:W-:Y:S01]  /*04b0*/  VIADD R234, R22, 0x3f ;  /* 0x0000003f16ea7836 */ /* 0x001fe20000000000 */
[----:B------:R-:W-:Y:S01]  /*04c0*/  LOP3.LUT R215, R173, 0x3f, RZ, 0xc0, !PT ;  /* 0x0000003fadd77812 */ /* 0x000fe200078ec0ff */
[----:B------:R-:W-:Y:S01]  /*04d0*/  IMAD.SHL.U32 R4, R3, 0x8, RZ ;  /* 0x0000000803047824 */ /* 0x000fe200078e00ff */
[----:B------:R-:W-:Y:S01]  /*04e0*/  F2I.U32.TRUNC.NTZ R5, R5 ;  /* 0x0000000500057305 */ /* 0x000fe2000020f000 */
[----:B------:R-:W-:-:S03]  /*04f0*/  SHF.R.U32.HI R212, RZ, 0x5, R173 ;  /* 0x00000005ffd47819 */ /* 0x000fc600000116ad */
[----:B------:R-:W-:Y:S01]  /*0500*/  IABS R7, R4 ;  /* 0x0000000400077213 */ /* 0x000fe20000000000 */
[----:B-1----:R-:W-:-:S03]  /*0510*/  IMAD R33, R85, R20, RZ ;  /* 0x0000001455217224 */ /* 0x002fc600078e02ff */
[----:B------:R-:W0:Y:S01]  /*0520*/  I2F.RP R0, R7 ;  /* 0x0000000700007306 */ /* 0x000e220000209400 */
[----:B------:R-:W-:-:S04]  /*0530*/  IMAD R31, R20, 0x2, R33 ;  /* 0x00000002141f7824 */ /* 0x000fc800078e0221 */
[----:B------:R-:W-:Y:S01]  /*0540*/  IMAD R169, R20, 0x2, R31 ;  /* 0x0000000214a97824 */ /* 0x000fe200078e021f */
[----:B--2---:R-:W-:Y:S02]  /*0550*/  USHF.L.U32 UR4, UR5, 0x7, URZ ;  /* 0x0000000705047899 */ /* 0x004fe400080006ff */
[----:B------:R-:W-:Y:S01]  /*0560*/  ULEA UR9, UR5, UR9, 0x18 ;  /* 0x0000000905097291 */ /* 0x000fe2000f8ec0ff */
[----:B0-----:R-:W0:Y:S01]  /*0570*/  MUFU.RCP R0, R0 ;  /* 0x0000000000007308 */ /* 0x001e220000001000 */
[----:B------:R-:W-:Y:S02]  /*0580*/  ULOP3.LUT UR4, UR4, 0x180, URZ, 0xc0, !UPT ;  /* 0x0000018004047892 */ /* 0x000fe4000f8ec0ff */
[----:B------:R-:W-:Y:S01]  /*0590*/  UIADD3 UR11, UPT, UPT, UR9, 0xc000, URZ ;  /* 0x0000c000090b7890 */ /* 0x000fe2000fffe0ff */
[----:B0-----:R-:W-:Y:S01]  /*05a0*/  VIADD R2, R0, 0xffffffe ;  /* 0x0ffffffe00027836 */ /* 0x001fe20000000000 */
[----:B------:R-:W-:-:S03]  /*05b0*/  IABS R0, R5 ;  /* 0x0000000500007213 */ /* 0x000fc60000000000 */
[----:B------:R0:W1:Y:S02]  /*05c0*/  F2I.FTZ.U32.TRUNC.NTZ R3, R2 ;  /* 0x0000000200037305 */ /* 0x000064000021f000 */
[----:B0-----:R-:W-:Y:S02]  /*05d0*/  IMAD.MOV.U32 R2, RZ, RZ, RZ ;  /* 0x000000ffff027224 */ /* 0x001fe400078e00ff */
[----:B-1----:R-:W-:-:S04]  /*05e0*/  IMAD.MOV R6, RZ, RZ, -R3 ;  /* 0x000000ffff067224 */ /* 0x002fc800078e0a03 */
[----:B------:R-:W-:Y:S01]  /*05f0*/  IMAD R9, R6, R7, RZ ;  /* 0x0000000706097224 */ /* 0x000fe200078e02ff */
[----:B------:R-:W-:-:S03]  /*0600*/  IABS R6, R4 ;  /* 0x0000000400067213 */ /* 0x000fc60000000000 */
[----:B------:R-:W-:-:S04]  /*0610*/  IMAD.HI.U32 R3, R3, R9, R2 ;  /* 0x0000000903037227 */ /* 0x000fc800078e0002 */
[----:B------:R-:W-:Y:S02]  /*0620*/  IMAD.MOV R2, RZ, RZ, -R6 ;  /* 0x000000ffff027224 */ /* 0x000fe400078e0a06 */
[----:B------:R-:W-:-:S04]  /*0630*/  IMAD.HI.U32 R3, R3, R0, RZ ;  /* 0x0000000003037227 */ /* 0x000fc800078e00ff */
[----:B------:R-:W-:Y:S01]  /*0640*/  IMAD R0, R3, R2, R0 ;  /* 0x0000000203007224 */ /* 0x000fe200078e0200 */
[----:B------:R-:W-:Y:S04]  /*0650*/  BAR.SYNC.DEFER_BLOCKING 0x0 ;  /* 0x0000000000007b1d */ /* 0x000fe80000010000 */
[----:B------:R-:W-:-:S13]  /*0660*/  ISETP.GT.U32.AND P1, PT, R7, R0, PT ;  /* 0x000000000700720c */ /* 0x000fda0003f24070 */
[----:B------:R-:W-:Y:S02]  /*0670*/  @!P1 IMAD.IADD R0, R0, 0x1, -R7 ;  /* 0x0000000100009824 */ /* 0x000fe400078e0a07 */
[----:B------:R-:W-:Y:S01]  /*0680*/  @!P1 VIADD R3, R3, 0x1 ;  /* 0x0000000103039836 */ /* 0x000fe20000000000 */
[----:B------:R-:W-:Y:S02]  /*0690*/  ISETP.NE.AND P1, PT, R4, RZ, PT ;  /* 0x000000ff0400720c */ /* 0x000fe40003f25270 */
[----:B------:R-:W-:Y:S02]  /*06a0*/  ISETP.GE.U32.AND P0, PT, R0, R7, PT ;  /* 0x000000070000720c */ /* 0x000fe40003f06070 */
[----:B------:R-:W-:Y:S02]  /*06b0*/  LOP3.LUT R0, R5, R4, RZ, 0x3c, !PT ;  /* 0x0000000405007212 */ /* 0x000fe400078e3cff */
[----:B------:R-:W-:Y:S02]  /*06c0*/  IABS R7, R19 ;  /* 0x0000001300077213 */ /* 0x000fe40000000000 */
[----:B------:R-:W-:Y:S01]  /*06d0*/  ISETP.GE.AND P2, PT, R0, RZ, PT ;  /* 0x000000ff0000720c */ /* 0x000fe20003f46270 */
[----:B------:R-:W-:-:S06]  /*06e0*/  VIADD R0, R18, 0x3f ;  /* 0x0000003f12007836 */ /* 0x000fcc0000000000 */
[----:B------:R-:W-:-:S04]  /*06f0*/  @P0 VIADD R3, R3, 0x1 ;  /* 0x0000000103030836 */ /* 0x000fc80000000000 */
[----:B------:R-:W-:Y:S01]  /*0700*/  IMAD.MOV.U32 R2, RZ, RZ, R3 ;  /* 0x000000ffff027224 */ /* 0x000fe200078e0003 */
[----:B------:R-:W-:-:S03]  /*0710*/  SHF.R.S32.HI R3, RZ, 0x1f, R0 ;  /* 0x0000001fff037819 */ /* 0x000fc60000011400 */
[----:B------:R-:W-:Y:S01]  /*0720*/  @!P2 IMAD.MOV R2, RZ, RZ, -R2 ;  /* 0x000000ffff02a224 */ /* 0x000fe200078e0a02 */
[----:B------:R-:W-:Y:S02]  /*0730*/  @!P1 LOP3.LUT R2, RZ, R4, RZ, 0x33, !PT ;  /* 0x00000004ff029212 */ /* 0x000fe400078e33ff */
[----:B------:R-:W-:-:S03]  /*0740*/  LEA.HI R3, R3, R0, RZ, 0x6 ;  /* 0x0000000003037211 */ /* 0x000fc600078f30ff */
[----:B------:R-:W-:Y:S02]  /*0750*/  IMAD.SHL.U32 R11, R2, 0x8, RZ ;  /* 0x00000008020b7824 */ /* 0x000fe400078e00ff */
[----:B------:R-:W-:-:S03]  /*0760*/  IMAD.MOV R2, RZ, RZ, -R2 ;  /* 0x000000ffff027224 */ /* 0x000fc600078e0a02 */
[----:B------:R-:W-:Y:S01]  /*0770*/  LEA.HI.SX32 R3, R3, -R11, 0x1a ;  /* 0x8000000b03037211 */ /* 0x000fe200078fd2ff */
[----:B------:R-:W-:Y:S02]  /*0780*/  IMAD R10, R4, R2, R5 ;  /* 0x00000002040a7224 */ /* 0x000fe400078e0205 */
[----:B------:R-:W-:Y:S01]  /*0790*/  IMAD.MOV.U32 R2, RZ, RZ, RZ ;  /* 0x000000ffff027224 */ /* 0x000fe200078e00ff */
[----:B------:R-:W-:Y:S02]  /*07a0*/  VIMNMX R13, PT, PT, R3, 0x8, PT ;  /* 0x00000008030d7848 */ /* 0x000fe40003fe0100 */
[----:B------:R-:W-:Y:S02]  /*07b0*/  IABS R4, R10 ;  /* 0x0000000a00047213 */ /* 0x000fe40000000000 */
[----:B------:R-:W-:-:S04]  /*07c0*/  IABS R9, R13 ;  /* 0x0000000d00097213 */ /* 0x000fc80000000000 */
[----:B------:R-:W0:Y:S08]  /*07d0*/  I2F.RP R0, R9 ;  /* 0x0000000900007306 */ /* 0x000e300000209400 */
[----:B0-----:R-:W0:Y:S02]  /*07e0*/  MUFU.RCP R0, R0 ;  /* 0x0000000000007308 */ /* 0x001e240000001000 */
[----:B0-----:R-:W-:-:S06]  /*07f0*/  VIADD R3, R0, 0xffffffe ;  /* 0x0ffffffe00037836 */ /* 0x001fcc0000000000 */
[----:B------:R-:W0:Y:S02]  /*0800*/  F2I.FTZ.U32.TRUNC.NTZ R3, R3 ;  /* 0x0000000300037305 */ /* 0x000e24000021f000 */
[----:B0-----:R-:W-:-:S04]  /*0810*/  IMAD.MOV R6, RZ, RZ, -R3 ;  /* 0x000000ffff067224 */ /* 0x001fc800078e0a03 */
[----:B------:R-:W-:Y:S01]  /*0820*/  IMAD R5, R6, R9, RZ ;  /* 0x0000000906057224 */ /* 0x000fe200078e02ff */
[----:B------:R-:W-:-:S03]  /*0830*/  IABS R6, R13 ;  /* 0x0000000d00067213 */ /* 0x000fc60000000000 */
[----:B------:R-:W-:-:S04]  /*0840*/  IMAD.HI.U32 R2, R3, R5, R2 ;  /* 0x0000000503027227 */ /* 0x000fc800078e0002 */
[----:B------:R-:W-:Y:S02]  /*0850*/  IMAD.MOV.U32 R3, RZ, RZ, R7 ;  /* 0x000000ffff037224 */ /* 0x000fe400078e0007 */
[----:B------:R-:W-:Y:S02]  /*0860*/  IMAD.MOV.U32 R5, RZ, RZ, R4 ;  /* 0x000000ffff057224 */ /* 0x000fe400078e0004 */
[----:B------:R-:W-:Y:S01]  /*0870*/  IMAD.MOV R4, RZ, RZ, -R6 ;  /* 0x000000ffff047224 */ /* 0x000fe200078e0a06 */
[----:B------:R-:W-:Y:S01]  /*0880*/  IABS R6, R18 ;  /* 0x0000001200067213 */ /* 0x000fe20000000000 */
[----:B------:R-:W0:Y:S01]  /*0890*/  I2F.RP R7, R3 ;  /* 0x0000000300077306 */ /* 0x000e220000209400 */
[----:B------:R-:W-:-:S04]  /*08a0*/  IMAD.HI.U32 R0, R2, R5, RZ ;  /* 0x0000000502007227 */ /* 0x000fc800078e00ff */
[----:B------:R-:W-:Y:S02]  /*08b0*/  IMAD.MOV.U32 R2, RZ, RZ, R6 ;  /* 0x000000ffff027224 */ /* 0x000fe400078e0006 */
[----:B------:R-:W-:Y:S02]  /*08c0*/  IMAD R4, R0, R4, R5 ;  /* 0x0000000400047224 */ /* 0x000fe400078e0205 */
[----:B------:R-:W1:Y:S03]  /*08d0*/  I2F.RP R6, R2 ;  /* 0x0000000200067306 */ /* 0x000e660000209400 */
[----:B------:R-:W-:-:S05]  /*08e0*/  ISETP.GT.U32.AND P1, PT, R9, R4, PT ;  /* 0x000000040900720c */ /* 0x000fca0003f24070 */
[----:B0-----:R-:W0:Y:S08]  /*08f0*/  MUFU.RCP R7, R7 ;  /* 0x0000000700077308 */ /* 0x001e300000001000 */
[----:B-1----:R-:W1:Y:S01]  /*0900*/  MUFU.RCP R6, R6 ;  /* 0x0000000600067308 */ /* 0x002e620000001000 */
[----:B------:R-:W-:Y:S02]  /*0910*/  @!P1 IMAD.IADD R4, R4, 0x1, -R9 ;  /* 0x0000000104049824 */ /* 0x000fe400078e0a09 */
[----:B------:R-:W-:Y:S01]  /*0920*/  @!P1 VIADD R0, R0, 0x1 ;  /* 0x0000000100009836 */ /* 0x000fe20000000000 */
[----:B------:R-:W-:-:S02]  /*0930*/  ISETP.NE.AND P1, PT, R13, RZ, PT ;  /* 0x000000ff0d00720c */ /* 0x000fc40003f25270 */
[----:B------:R-:W-:Y:S02]  /*0940*/  ISETP.GE.U32.AND P0, PT, R4, R9, PT ;  /* 0x000000090400720c */ /* 0x000fe40003f06070 */
[----:B------:R-:W-:Y:S01]  /*0950*/  LOP3.LUT R4, R10, R13, RZ, 0x3c, !PT ;  /* 0x0000000d0a047212 */ /* 0x000fe200078e3cff */
[----:B0-----:R-:W-:-:S03]  /*0960*/  VIADD R5, R7, 0xffffffe ;  /* 0x0ffffffe07057836 */ /* 0x001fc60000000000 */
[----:B------:R-:W-:-:S03]  /*0970*/  ISETP.GE.AND P2, PT, R4, RZ, PT ;  /* 0x000000ff0400720c */ /* 0x000fc60003f46270 */
[----:B------:R-:W0:Y:S01]  /*0980*/  F2I.FTZ.U32.TRUNC.NTZ R5, R5 ;  /* 0x0000000500057305 */ /* 0x000e22000021f000 */
[----:B-1----:R-:W-:-:S03]  /*0990*/  VIADD R7, R6, 0xffffffe ;  /* 0x0ffffffe06077836 */ /* 0x002fc60000000000 */
[----:B------:R-:W-:-:S04]  /*09a0*/  @P0 VIADD R0, R0, 0x1 ;  /* 0x0000000100000836 */ /* 0x000fc80000000000 */
[----:B------:R-:W-:Y:S01]  /*09b0*/  IMAD.MOV.U32 R8, RZ, RZ, R0 ;  /* 0x000000ffff087224 */ /* 0x000fe200078e0000 */
[----:B------:R-:W1:Y:S03]  /*09c0*/  F2I.FTZ.U32.TRUNC.NTZ R7, R7 ;  /* 0x0000000700077305 */ /* 0x000e66000021f000 */
[----:B------:R-:W-:Y:S01]  /*09d0*/  @!P2 IMAD.MOV R8, RZ, RZ, -R8 ;  /* 0x000000ffff08a224 */ /* 0x000fe200078e0a08 */
[----:B------:R-:W-:Y:S01]  /*09e0*/  @!P1 LOP3.LUT R8, RZ, R13, RZ, 0x33, !PT ;  /* 0x0000000dff089212 */ /* 0x000fe200078e33ff */
[----:B0-----:R-:W-:-:S03]  /*09f0*/  IMAD.MOV R4, RZ, RZ, -R5 ;  /* 0x000000ffff047224 */ /* 0x001fc600078e0a05 */
[----:B------:R-:W-:Y:S01]  /*0a00*/  LEA R0, R8, UR4, 0x9 ;  /* 0x0000000408007c11 */ /* 0x000fe2000f8e48ff */
[----:B------:R-:W-:Y:S02]  /*0a10*/  IMAD.MOV R8, RZ, RZ, -R8 ;  /* 0x000000ffff087224 */ /* 0x000fe400078e0a08 */
[----:B------:R-:W-:Y:S01]  /*0a20*/  IMAD R9, R4, R3, RZ ;  /* 0x0000000304097224 */ /* 0x000fe200078e02ff */
[----:B------:R-:W-:Y:S01]  /*0a30*/  LOP3.LUT R0, R0, R85, RZ, 0xfc, !PT ;  /* 0x0000005500007212 */ /* 0x000fe200078efcff */
[----:B------:R-:W-:Y:S02]  /*0a40*/  IMAD.MOV.U32 R4, RZ, RZ, RZ ;  /* 0x000000ffff047224 */ /* 0x000fe400078e00ff */
[----:B-1----:R-:W-:Y:S01]  /*0a50*/  IMAD.MOV R6, RZ, RZ, -R7 ;  /* 0x000000ffff067224 */ /* 0x002fe200078e0a07 */
[----:B------:R-:W-:Y:S01]  /*0a60*/  IABS R162, R0 ;  /* 0x0000000000a27213 */ /* 0x000fe20000000000 */
[----:B------:R-:W-:Y:S01]  /*0a70*/  IMAD.HI.U32 R4, R5, R9, R4 ;  /* 0x0000000905047227 */ /* 0x000fe200078e0004 */
[----:B------:R-:W-:-:S02]  /*0a80*/  LOP3.LUT R147, R0, 0x6, RZ, 0xfc, !PT ;  /* 0x0000000600937812 */ /* 0x000fc400078efcff */
[----:B------:R-:W-:Y:S01]  /*0a90*/  LOP3.LUT R137, R0, 0x10, RZ, 0xfc, !PT ;  /* 0x0000001000897812 */ /* 0x000fe200078efcff */
[----:B------:R-:W-:Y:S01]  /*0aa0*/  IMAD.MOV.U32 R9, RZ, RZ, R6 ;  /* 0x000000ffff097224 */ /* 0x000fe200078e0006 */
[----:B------:R-:W-:Y:S01]  /*0ab0*/  IABS R160, R147 ;  /* 0x0000009300a07213 */ /* 0x000fe20000000000 */
[----:B------:R-:W-:Y:S01]  /*0ac0*/  IMAD.HI.U32 R5, R4, R162, RZ ;  /* 0x000000a204057227 */ /* 0x000fe200078e00ff */
[----:B------:R-:W-:Y:S02]  /*0ad0*/  IABS R156, R137 ;  /* 0x00000089009c7213 */ /* 0x000fe40000000000 */
[C---:B------:R-:W-:Y:S01]  /*0ae0*/  LOP3.LUT R127, R0.reuse, 0x1a, RZ, 0xfc, !PT ;  /* 0x0000001a007f7812 */ /* 0x040fe200078efcff */
[----:B------:R-:W-:Y:S01]  /*0af0*/  IMAD R9, R9, R2, RZ ;  /* 0x0000000209097224 */ /* 0x000fe200078e02ff */
[C---:B------:R-:W-:Y:S01]  /*0b00*/  LOP3.LUT R117, R0.reuse, 0x24, RZ, 0xfc, !PT ;  /* 0x0000002400757812 */ /* 0x040fe200078efcff */
[----:B------:R-:W-:Y:S01]  /*0b10*/  IMAD.MOV.U32 R6, RZ, RZ, RZ ;  /* 0x000000ffff067224 */ /* 0x000fe200078e00ff */
[----:B------:R-:W-:Y:S01]  /*0b20*/  IABS R146, R127 ;  /* 0x0000007f00927213 */ /* 0x000fe20000000000 */
[----:B------:R-:W-:Y:S01]  /*0b30*/  IMAD R8, R13, R8, R10 ;  /* 0x000000080d087224 */ /* 0x000fe200078e020a */
[----:B------:R-:W-:Y:S01]  /*0b40*/  IABS R136, R117 ;  /* 0x0000007500887213 */ /* 0x000fe20000000000 */
[----:B------:R-:W-:Y:S01]  /*0b50*/  IMAD.MOV R10, RZ, RZ, -R5 ;  /* 0x000000ffff0a7224 */ /* 0x000fe200078e0a05 */
[C---:B------:R-:W-:Y:S01]  /*0b60*/  LOP3.LUT R151, R0.reuse, 0x2, RZ, 0xfc, !PT ;  /* 0x0000000200977812 */ /* 0x040fe200078efcff */
[----:B------:R-:W-:Y:S01]  /*0b70*/  IMAD.HI.U32 R5, R7, R9, R6 ;  /* 0x0000000907057227 */ /* 0x000fe200078e0006 */
[----:B------:R-:W-:-:S02]  /*0b80*/  LOP3.LUT R107, R0, 0x2e, RZ, 0xfc, !PT ;  /* 0x0000002e006b7812 */ /* 0x000fc400078efcff */
[----:B------:R-:W-:Y:S01]  /*0b90*/  IABS R32, R151 ;  /* 0x0000009700207213 */ /* 0x000fe20000000000 */
[----:B------:R-:W-:Y:S01]  /*0ba0*/  IMAD.HI.U32 R9, R4, R160, RZ ;  /* 0x000000a004097227 */ /* 0x000fe200078e00ff */
[----:B------:R-:W-:Y:S01]  /*0bb0*/  IABS R126, R107 ;  /* 0x0000006b007e7213 */ /* 0x000fe20000000000 */
[----:B------:R-:W-:Y:S01]  /*0bc0*/  STL [R1+0xc8], R151 ;  /* 0x0000c89701007387 */ /* 0x000fe20000100800 */
[C---:B------:R-:W-:Y:S01]  /*0bd0*/  LOP3.LUT R141, R0.reuse, 0xc, RZ, 0xfc, !PT ;  /* 0x0000000c008d7812 */ /* 0x040fe200078efcff */
[----:B------:R-:W-:Y:S01]  /*0be0*/  IMAD.MOV R9, RZ, RZ, -R9 ;  /* 0x000000ffff097224 */ /* 0x000fe200078e0a09 */
[----:B------:R-:W-:Y:S01]  /*0bf0*/  LOP3.LUT R97, R0, 0x38, RZ, 0xfc, !PT ;  /* 0x0000003800617812 */ /* 0x000fe200078efcff */
[----:B------:R-:W-:Y:S01]  /*0c00*/  IMAD.HI.U32 R7, R4, R32, RZ ;  /* 0x0000002004077227 */ /* 0x000fe200078e00ff */
[----:B------:R-:W-:Y:S02]  /*0c10*/  IABS R154, R141 ;  /* 0x0000008d009a7213 */ /* 0x000fe40000000000 */
[----:B------:R-:W-:Y:S01]  /*0c20*/  IABS R112, R97 ;  /* 0x0000006100707213 */ /* 0x000fe20000000000 */
[----:B------:R-:W-:Y:S01]  /*0c30*/  IMAD R160, R3, R9, R160 ;  /* 0x0000000903a07224 */ /* 0x000fe200078e02a0 */
[----:B------:R-:W-:Y:S01]  /*0c40*/  LOP3.LUT R131, R0, 0x16, RZ, 0xfc, !PT ;  /* 0x0000001600837812 */ /* 0x000fe200078efcff */
[----:B------:R-:W-:Y:S01]  /*0c50*/  IMAD.HI.U32 R9, R4, R156, RZ ;  /* 0x0000009c04097227 */ /* 0x000fe200078e00ff */
[----:B------:R-:W-:-:S02]  /*0c60*/  LOP3.LUT R93, R0, 0x42, RZ, 0xfc, !PT ;  /* 0x00000042005d7812 */ /* 0x000fc400078efcff */
[----:B------:R-:W-:Y:S01]  /*0c70*/  IABS R144, R131 ;  /* 0x0000008300907213 */ /* 0x000fe20000000000 */
[----:B------:R-:W-:Y:S01]  /*0c80*/  IMAD.MOV R9, RZ, RZ, -R9 ;  /* 0x000000ffff097224 */ /* 0x000fe200078e0a09 */
[----:B------:R-:W-:Y:S01]  /*0c90*/  IABS R104, R93 ;  /* 0x0000005d00687213 */ /* 0x000fe20000000000 */
[----:B------:R-:W-:Y:S01]  /*0ca0*/  IMAD.MOV R7, RZ, RZ, -R7 ;  /* 0x000000ffff077224 */ /* 0x000fe200078e0a07 */
[C---:B------:R-:W-:Y:S01]  /*0cb0*/  LOP3.LUT R121, R0.reuse, 0x20, RZ, 0xfc, !PT ;  /* 0x0000002000797812 */ /* 0x040fe200078efcff */
[C---:B------:R-:W-:Y:S01]  /*0cc0*/  IMAD R156, R3.reuse, R9, R156 ;  /* 0x00000009039c7224 */ /* 0x040fe200078e029c */
[----:B------:R-:W-:Y:S01]  /*0cd0*/  LOP3.LUT R75, R0, 0x4c, RZ, 0xfc, !PT ;  /* 0x0000004c004b7812 */ /* 0x000fe200078efcff */
[----:B------:R-:W-:Y:S01]  /*0ce0*/  IMAD.HI.U32 R9, R4, R146, RZ ;  /* 0x0000009204097227 */ /* 0x000fe200078e00ff */
[----:B------:R-:W-:Y:S02]  /*0cf0*/  IABS R134, R121 ;  /* 0x0000007900867213 */ /* 0x000fe40000000000 */
[----:B------:R-:W-:Y:S01]  /*0d00*/  IABS R90, R75 ;  /* 0x0000004b005a7213 */ /* 0x000fe20000000000 */
[----:B------:R-:W-:Y:S01]  /*0d10*/  IMAD.MOV R9, RZ, RZ, -R9 ;  /* 0x000000ffff097224 */ /* 0x000fe200078e0a09 */
[C---:B------:R-:W-:Y:S01]  /*0d20*/  LOP3.LUT R111, R0.reuse, 0x2a, RZ, 0xfc, !PT ;  /* 0x0000002a006f7812 */ /* 0x040fe200078efcff */
[C---:B------:R-:W-:Y:S01]  /*0d30*/  IMAD R32, R3.reuse, R7, R32 ;  /* 0x0000000703207224 */ /* 0x040fe200078e0220 */
[----:B------:R-:W-:Y:S01]  /*0d40*/  LOP3.LUT R65, R0, 0x56, RZ, 0xfc, !PT ;  /* 0x0000005600417812 */ /* 0x000fe200078efcff */
[----:B------:R-:W-:Y:S01]  /*0d50*/  IMAD R146, R3, R9, R146 ;  /* 0x0000000903927224 */ /* 0x000fe200078e0292 */
[----:B------:R-:W-:Y:S01]  /*0d60*/  IABS R124, R111 ;  /* 0x0000006f007c7213 */ /* 0x000fe20000000000 */
[----:B------:R-:W-:Y:S01]  /*0d70*/  IMAD.HI.U32 R9, R4, R136, RZ ;  /* 0x0000008804097227 */ /* 0x000fe200078e00ff */
[----:B------:R-:W-:-:S02]  /*0d80*/  IABS R66, R65 ;  /* 0x0000004100427213 */ /* 0x000fc40000000000 */
        /* <DEDUP_REMOVED lines=22> */
[----:B------:R-:W-:Y:S01]  /*0ef0*/  IMAD R154, R3, R7, R154 ;  /* 0x00000007039a7224 */ /* 0x000fe200078e029a */
[----:B------:R-:W-:Y:S01]  /*0f00*/  LOP3.LUT R39, R0, 0x72, RZ, 0xfc, !PT ;  /* 0x0000007200277812 */ /* 0x000fe200078efcff */
[----:B------:R-:W-:Y:S01]  /*0f10*/  IMAD.HI.U32 R7, R4, R144, RZ ;  /* 0x0000009004077227 */ /* 0x000fe200078e00ff */
[----:B------:R-:W-:-:S02]  /*0f20*/  IABS R50, R35 ;  /* 0x0000002300327213 */ /* 0x000fc40000000000 */
[----:B------:R-:W-:Y:S01]  /*0f30*/  IABS R78, R39 ;  /* 0x00000027004e7213 */ /* 0x000fe20000000000 */
[C---:B------:R-:W-:Y:S01]  /*0f40*/  IMAD R112, R3.reuse, R9, R112 ;  /* 0x0000000903707224 */ /* 0x040fe200078e0270 */
[----:B------:R-:W-:Y:S01]  /*0f50*/  LOP3.LUT R149, R0, 0x4, RZ, 0xfc, !PT ;  /* 0x0000000400957812 */ /* 0x000fe200078efcff */
[----:B------:R-:W-:Y:S01]  /*0f60*/  IMAD.HI.U32 R9, R4, R104, RZ ;  /* 0x0000006804097227 */ /* 0x000fe200078e00ff */
[C---:B------:R-:W-:Y:S02]  /*0f70*/  LOP3.LUT R36, R0.reuse, 0x7e, RZ, 0xfc, !PT ;  /* 0x0000007e00247812 */ /* 0x040fe400078efcff */
        /* <DEDUP_REMOVED lines=8> */
[----:B------:R-:W-:Y:S01]  /*1000*/  IABS R30, R145 ;  /* 0x00000091001e7213 */ /* 0x000fe20000000000 */
[----:B------:R-:W-:Y:S01]  /*1010*/  STL [R1+0xc4], R149 ;  /* 0x0000c49501007387 */ /* 0x000fe20000100800 */
[----:B------:R-:W-:Y:S01]  /*1020*/  LOP3.LUT R139, R0, 0xe, RZ, 0xfc, !PT ;  /* 0x0000000e008b7812 */ /* 0x000fe200078efcff */
[C---:B------:R-:W-:Y:S01]  /*1030*/  IMAD R104, R3.reuse, R9, R104 ;  /* 0x0000000903687224 */ /* 0x040fe200078e0268 */
[----:B------:R-:W-:Y:S01]  /*1040*/  IABS R158, R143 ;  /* 0x0000008f009e7213 */ /* 0x000fe20000000000 */
[----:B------:R-:W-:Y:S01]  /*1050*/  IMAD.HI.U32 R9, R4, R90, RZ ;  /* 0x0000005a04097227 */ /* 0x000fe200078e00ff */
[C---:B------:R-:W-:Y:S01]  /*1060*/  LOP3.LUT R135, R0.reuse, 0x12, RZ, 0xfc, !PT ;  /* 0x0000001200877812 */ /* 0x040fe200078efcff */
[----:B------:R-:W-:Y:S01]  /*1070*/  STL [R1+0xc0], R147 ;  /* 0x0000c09301007387 */ /* 0x000fe20000100800 */
[----:B------:R-:W-:Y:S01]  /*1080*/  IABS R150, R139 ;  /* 0x0000008b00967213 */ /* 0x000fe20000000000 */
[----:B------:R-:W-:Y:S01]  /*1090*/  IMAD.MOV R7, RZ, RZ, -R7 ;  /* 0x000000ffff077224 */ /* 0x000fe200078e0a07 */
[----:B------:R-:W-:Y:S01]  /*10a0*/  IABS R152, R135 ;  /* 0x0000008700987213 */ /* 0x000fe20000000000 */
[----:B------:R-:W-:Y:S01]  /*10b0*/  IMAD.MOV R9, RZ, RZ, -R9 ;  /* 0x000000ffff097224 */ /* 0x000fe200078e0a09 */
[C---:B------:R-:W-:Y:S01]  /*10c0*/  ISETP.GT.U32.AND P6, PT, R3.reuse, R160, PT ;  /* 0x000000a00300720c */ /* 0x040fe20003fc4070 */
[C---:B------:R-:W-:Y:S01]  /*10d0*/  IMAD R134, R3.reuse, R7, R134 ;  /* 0x0000000703867224 */ /* 0x040fe200078e0286 */
[----:B------:R-:W-:Y:S01]  /*10e0*/  LOP3.LUT R133, R0, 0x14, RZ, 0xfc, !PT ;  /* 0x0000001400857812 */ /* 0x000fe200078efcff */
[----:B------:R-:W-:Y:S01]  /*10f0*/  IMAD.HI.U32 R7, R4, R124, RZ ;  /* 0x0000007c04077227 */ /* 0x000fe200078e00ff */
[C---:B------:R-:W-:Y:S01]  /*1100*/  LOP3.LUT R129, R0.reuse, 0x18, RZ, 0xfc, !PT ;  /* 0x0000001800817812 */ /* 0x040fe200078efcff */
[----:B------:R-:W-:Y:S01]  /*1110*/  STL [R1+0xbc], R145 ;  /* 0x0000bc9101007387 */ /* 0x000fe20000100800 */
[----:B------:R-:W-:Y:S01]  /*1120*/  IABS R148, R133 ;  /* 0x0000008500947213 */ /* 0x000fe20000000000 */
[C---:B------:R-:W-:Y:S01]  /*1130*/  IMAD R90, R3.reuse, R9, R90 ;  /* 0x00000009035a7224 */ /* 0x040fe200078e025a */
[----:B------:R-:W-:Y:S01]  /*1140*/  LOP3.LUT R123, R0, 0x1e, RZ, 0xfc, !PT ;  /* 0x0000001e007b7812 */ /* 0x000fe200078efcff */
[----:B------:R-:W-:Y:S01]  /*1150*/  IMAD.HI.U32 R9, R4, R66, RZ ;  /* 0x0000004204097227 */ /* 0x000fe200078e00ff */
[----:B------:R-:W-:Y:S01]  /*1160*/  IABS R140, R129 ;  /* 0x00000081008c7213 */ /* 0x000fe20000000000 */
[----:B------:R-:W-:Y:S01]  /*1170*/  STL [R1+0xb8], R143 ;  /* 0x0000b88f01007387 */ /* 0x000fe20000100800 */
[C---:B------:R-:W-:Y:S01]  /*1180*/  LOP3.LUT R125, R0.reuse, 0x1c, RZ, 0xfc, !PT ;  /* 0x0000001c007d7812 */ /* 0x040fe200078efcff */
[----:B------:R-:W-:Y:S01]  /*1190*/  IMAD.MOV R7, RZ, RZ, -R7 ;  /* 0x000000ffff077224 */ /* 0x000fe200078e0a07 */
[----:B------:R-:W-:Y:S01]  /*11a0*/  IABS R138, R123 ;  /* 0x0000007b008a7213 */ /* 0x000fe20000000000 */
[----:B------:R-:W-:Y:S01]  /*11b0*/  IMAD.MOV R9, RZ, RZ, -R9 ;  /* 0x000000ffff097224 */ /* 0x000fe200078e0a09 */
[----:B------:R-:W-:Y:S01]  /*11c0*/  IABS R142, R125 ;  /* 0x0000007d008e7213 */ /* 0x000fe20000000000 */
[C---:B------:R-:W-:Y:S01]  /*11d0*/  IMAD R124, R3.reuse, R7, R124 ;  /* 0x00000007037c7224 */ /* 0x040fe200078e027c */
[----:B------:R-:W-:Y:S01]  /*11e0*/  LOP3.LUT R119, R0, 0x22, RZ, 0xfc, !PT ;  /* 0x0000002200777812 */ /* 0x000fe200078efcff */
[----:B------:R-:W-:Y:S01]  /*11f0*/  IMAD.HI.U32 R7, R4, R116, RZ ;  /* 0x0000007404077227 */ /* 0x000fe200078e00ff */
[C---:B------:R-:W-:Y:S01]  /*1200*/  LOP3.LUT R115, R0.reuse, 0x26, RZ, 0xfc, !PT ;  /* 0x0000002600737812 */ /* 0x040fe200078efcff */
[----:B------:R-:W-:Y:S01]  /*1210*/  STL [R1+0x100], R141 ;  /* 0x0001008d01007387 */ /* 0x000fe20000100800 */
[----:B------:R-:W-:Y:S01]  /*1220*/  IABS R130, R119 ;  /* 0x0000007700827213 */ /* 0x000fe20000000000 */
[----:B------:R-:W-:Y:S01]  /*1230*/  IMAD R66, R3, R9, R66 ;  /* 0x0000000903427224 */ /* 0x000fe200078e0242 */
[C---:B------:R-:W-:Y:S01]  /*1240*/  LOP3.LUT R113, R0.reuse, 0x28, RZ, 0xfc, !PT ;  /* 0x0000002800717812 */ /* 0x040fe200078efcff */
[----:B------:R-:W-:Y:S01]  /*1250*/  IMAD.IADD R6, R11, 0x1, R8 ;  /* 0x000000010b067824 */ /* 0x000fe200078e0208 */
[----:B------:R-:W-:Y:S01]  /*1260*/  LOP3.LUT R109, R0, 0x2c, RZ, 0xfc, !PT ;  /* 0x0000002c006d7812 */ /* 0x000fe200078efcff */
[----:B------:R-:W-:Y:S01]  /*1270*/  IMAD.HI.U32 R9, R4, R56, RZ ;  /* 0x0000003804097227 */ /* 0x000fe200078e00ff */
[----:B------:R-:W-:Y:S01]  /*1280*/  IABS R132, R115 ;  /* 0x0000007300847213 */ /* 0x000fe20000000000 */
[----:B------:R-:W-:Y:S01]  /*1290*/  STL [R1+0xfc], R139 ;  /* 0x0000fc8b01007387 */ /* 0x000fe20000100800 */
[----:B------:R-:W-:Y:S01]  /*12a0*/  IABS R128, R113 ;  /* 0x0000007100807213 */ /* 0x000fe20000000000 */
[----:B------:R-:W-:Y:S01]  /*12b0*/  IMAD.MOV R7, RZ, RZ, -R7 ;  /* 0x000000ffff077224 */ /* 0x000fe200078e0a07 */
[----:B------:R-:W-:Y:S01]  /*12c0*/  IABS R120, R109 ;  /* 0x0000006d00787213 */ /* 0x000fe20000000000 */
[----:B------:R-:W-:Y:S01]  /*12d0*/  IMAD.MOV R9, RZ, RZ, -R9 ;  /* 0x000000ffff097224 */ /* 0x000fe200078e0a09 */
[----:B------:R-:W-:Y:S01]  /*12e0*/  LOP3.LUT R105, R0, 0x30, RZ, 0xfc, !PT ;  /* 0x0000003000697812 */ /* 0x000fe200078efcff */
[----:B------:R-:W-:Y:S01]  /*12f0*/  IMAD R15, R6, 0x40, R215 ;  /* 0x00000040060f7824 */ /* 0x000fe200078e02d7 */
[----:B------:R-:W-:Y:S01]  /*1300*/  LOP3.LUT R103, R0, 0x32, RZ, 0xfc, !PT ;  /* 0x0000003200677812 */ /* 0x000fe200078efcff */
[C---:B------:R-:W-:Y:S01]  /*1310*/  IMAD R116, R3.reuse, R7, R116 ;  /* 0x0000000703747224 */ /* 0x040fe200078e0274 */
[----:B------:R-:W-:Y:S01]  /*1320*/  IABS R122, R105 ;  /* 0x00000069007a7213 */ /* 0x000fe20000000000 */
[----:B------:R-:W-:Y:S01]  /*1330*/  IMAD.HI.U32 R7, R4, R102, RZ ;  /* 0x0000006604077227 */ /* 0x000fe200078e00ff */
[----:B------:R-:W-:Y:S01]  /*1340*/  IABS R118, R103 ;  /* 0x0000006700767213 */ /* 0x000fe20000000000 */
[----:B------:R-:W-:Y:S01]  /*1350*/  STL [R1+0xf8], R137 ;  /* 0x0000f88901007387 */ /* 0x000fe20000100800 */
[C---:B------:R-:W-:Y:S01]  /*1360*/  LOP3.LUT R99, R0.reuse, 0x36, RZ, 0xfc, !PT ;  /* 0x0000003600637812 */ /* 0x040fe200078efcff */
[C---:B------:R-:W-:Y:S01]  /*1370*/  IMAD R56, R3.reuse, R9, R56 ;  /* 0x0000000903387224 */ /* 0x040fe200078e0238 */
[----:B------:R-:W-:Y:S01]  /*1380*/  IABS R9, R15 ;  /* 0x0000000f00097213 */ /* 0x000fe20000000000 */
[----:B------:R-:W-:Y:S01]  /*1390*/  IMAD.MOV R7, RZ, RZ, -R7 ;  /* 0x000000ffff077224 */ /* 0x000fe200078e0a07 */
[----:B------:R-:W-:Y:S01]  /*13a0*/  LOP3.LUT R95, R0, 0x3a, RZ, 0xfc, !PT ;  /* 0x0000003a005f7812 */ /* 0x000fe200078efcff */
[----:B------:R-:W-:Y:S01]  /*13b0*/  IMAD.HI.U32 R8, R4, R164, RZ ;  /* 0x000000a404087227 */ /* 0x000fe200078e00ff */
[C---:B------:R-:W-:Y:S01]  /*13c0*/  LOP3.LUT R27, R0.reuse, 0x3c, RZ, 0xfc, !PT ;  /* 0x0000003c001b7812 */ /* 0x040fe200078efcff */
[----:B------:R-:W-:Y:S01]  /*13d0*/  STL [R1+0xf4], R135 ;  /* 0x0000f48701007387 */ /* 0x000fe20000100800 */
[----:B------:R-:W-:Y:S01]  /*13e0*/  IABS R114, R99 ;  /* 0x0000006300727213 */ /* 0x000fe20000000000 */
[----:B------:R-:W-:Y:S01]  /*13f0*/  IMAD R102, R3, R7, R102 ;  /* 0x0000000703667224 */ /* 0x000fe200078e0266 */
[----:B------:R-:W-:Y:S01]  /*1400*/  IABS R110, R95 ;  /* 0x0000005f006e7213 */ /* 0x000fe20000000000 */
[----:B------:R-:W-:Y:S01]  /*1410*/  IMAD.HI.U32 R5, R5, R9, RZ ;  /* 0x0000000905057227 */ /* 0x000fe200078e00ff */
[----:B------:R-:W-:Y:S01]  /*1420*/  IABS R108, R27 ;  /* 0x0000001b006c7213 */ /* 0x000fe20000000000 */
[----:B------:R-:W-:Y:S01]  /*1430*/  STL [R1+0xf0], R133 ;  /* 0x0000f08501007387 */ /* 0x000fe20000100800 */
[----:B------:R-:W-:Y:S01]  /*1440*/  LOP3.LUT R17, R0, 0x40, RZ, 0xfc, !PT ;  /* 0x0000004000117812 */ /* 0x000fe200078efcff */
[----:B------:R-:W-:Y:S01]  /*1450*/  IMAD.HI.U32 R7, R4, R100, RZ ;  /* 0x0000006404077227 */ /* 0x000fe200078e00ff */
[C---:B------:R-:W-:Y:S01]  /*1460*/  LOP3.LUT R92, R0.reuse, 0x44, RZ, 0xfc, !PT ;  /* 0x00000044005c7812 */ /* 0x040fe200078efcff */
[----:B------:R-:W-:Y:S01]  /*1470*/  STL [R1+0xec], R131 ;  /* 0x0000ec8301007387 */ /* 0x000fe20000100800 */
[----:B------:R-:W-:Y:S01]  /*1480*/  LOP3.LUT R91, R0, 0x46, RZ, 0xfc, !PT ;  /* 0x00000046005b7812 */ /* 0x000fe200078efcff */
[----:B------:R-:W-:Y:S01]  /*1490*/  IMAD.MOV R5, RZ, RZ, -R5 ;  /* 0x000000ffff057224 */ /* 0x000fe200078e0a05 */
[----:B------:R-:W-:Y:S01]  /*14a0*/  IABS R96, R17 ;  /* 0x0000001100607213 */ /* 0x000fe20000000000 */
[----:B------:R-:W-:Y:S01]  /*14b0*/  IMAD.MOV R7, RZ, RZ, -R7 ;  /* 0x000000ffff077224 */ /* 0x000fe200078e0a07 */
[----:B------:R-:W-:Y:S01]  /*14c0*/  IABS R98, R92 ;  /* 0x0000005c00627213 */ /* 0x000fe20000000000 */
[----:B------:R-:W-:Y:S01]  /*14d0*/  IMAD R5, R2, R5, R9 ;  /* 0x0000000502057224 */ /* 0x000fe200078e0209 */
[----:B------:R-:W-:Y:S01]  /*14e0*/  IABS R106, R91 ;  /* 0x0000005b006a7213 */ /* 0x000fe20000000000 */
[C---:B------:R-:W-:Y:S01]  /*14f0*/  IMAD R100, R3.reuse, R7, R100 ;  /* 0x0000000703647224 */ /* 0x040fe200078e0264 */
[----:B------:R-:W-:Y:S01]  /*1500*/  LOP3.LUT R77, R0, 0x4a, RZ, 0xfc, !PT ;  /* 0x0000004a004d7812 */ /* 0x000fe200078efcff */
[----:B------:R-:W-:Y:S01]  /*1510*/  IMAD.HI.U32 R7, R4, R88, RZ ;  /* 0x0000005804077227 */ /* 0x000fe200078e00ff */
[----:B------:R-:W-:Y:S01]  /*1520*/  ISETP.GT.U32.AND P0, PT, R2, R5, PT ;  /* 0x000000050200720c */ /* 0x000fe20003f04070 */
[----:B------:R-:W-:Y:S01]  /*1530*/  STL [R1+0xe8], R129 ;  /* 0x0000e88101007387 */ /* 0x000fe20000100800 */
[C---:B------:R-:W-:Y:S01]  /*1540*/  LOP3.LUT R73, R0.reuse, 0x4e, RZ, 0xfc, !PT ;  /* 0x0000004e00497812 */ /* 0x040fe200078efcff */
[----:B------:R-:W-:Y:S01]  /*1550*/  IMAD.MOV R7, RZ, RZ, -R7 ;  /* 0x000000ffff077224 */ /* 0x000fe200078e0a07 */
[----:B------:R-:W-:Y:S01]  /*1560*/  LOP3.LUT R71, R0, 0x50, RZ, 0xfc, !PT ;  /* 0x0000005000477812 */ /* 0x000fe200078efcff */
[C---:B------:R-:W-:Y:S01]  /*1570*/  IMAD R162, R3.reuse, R10, R162 ;  /* 0x0000000a03a27224 */ /* 0x040fe200078e02a2 */
[----:B------:R-:W-:Y:S01]  /*1580*/  IABS R94, R77 ;  /* 0x0000004d005e7213 */ /* 0x000fe20000000000 */
[C---:B------:R-:W-:Y:S01]  /*1590*/  IMAD R88, R3.reuse, R7, R88 ;  /* 0x0000000703587224 */ /* 0x040fe200078e0258 */
[----:B------:R-:W-:Y:S01]  /*15a0*/  IABS R72, R73 ;  /* 0x0000004900487213 */ /* 0x000fe20000000000 */
[----:B------:R-:W-:Y:S01]  /*15b0*/  IMAD.HI.U32 R7, R4, R64, RZ ;  /* 0x0000004004077227 */ /* 0x000fe200078e00ff */
[----:B------:R-:W-:Y:S01]  /*15c0*/  ISETP.GT.U32.AND P1, PT, R3, R162, PT ;  /* 0x000000a20300720c */ /* 0x000fe20003f24070 */
[----:B------:R-:W-:Y:S01]  /*15d0*/  STL [R1+0xe4], R127 ;  /* 0x0000e47f01007387 */ /* 0x000fe20000100800 */
[----:B------:R-:W-:Y:S01]  /*15e0*/  IABS R68, R71 ;  /* 0x0000004700447213 */ /* 0x000fe20000000000 */
[----:B------:R-:W-:Y:S01]  /*15f0*/  IMAD.MOV R7, RZ, RZ, -R7 ;  /* 0x000000ffff077224 */ /* 0x000fe200078e0a07 */
[C---:B------:R-:W-:Y:S01]  /*1600*/  LOP3.LUT R67, R0.reuse, 0x54, RZ, 0xfc, !PT ;  /* 0x0000005400437812 */ /* 0x040fe200078efcff */
[----:B------:R-:W-:Y:S01]  /*1610*/  @!P0 IMAD.IADD R5, R5, 0x1, -R2 ;  /* 0x0000000105058824 */ /* 0x000fe200078e0a02 */
[----:B------:R-:W-:Y:S01]  /*1620*/  LOP3.LUT R63, R0, 0x58, RZ, 0xfc, !PT ;  /* 0x00000058003f7812 */ /* 0x000fe200078efcff */
[C---:B------:R-:W-:Y:S01]  /*1630*/  IMAD R64, R3.reuse, R7, R64 ;  /* 0x0000000703407224 */ /* 0x040fe200078e0240 */
[----:B------:R-:W-:Y:S01]  /*1640*/  IABS R70, R67 ;  /* 0x0000004300467213 */ /* 0x000fe20000000000 */
[----:B------:R-:W-:Y:S01]  /*1650*/  IMAD.HI.U32 R7, R4, R50, RZ ;  /* 0x0000003204077227 */ /* 0x000fe200078e00ff */
[----:B------:R-:W-:Y:S01]  /*1660*/  ISETP.GT.U32.AND P0, PT, R2, R5, PT ;  /* 0x000000050200720c */ /* 0x000fe20003f04070 */
[----:B------:R-:W-:Y:S01]  /*1670*/  STL [R1+0xe0], R125 ;  /* 0x0000e07d01007387 */ /* 0x000fe20000100800 */
[C---:B------:R-:W-:Y:S01]  /*1680*/  LOP3.LUT R61, R0.reuse, 0x5a, RZ, 0xfc, !PT ;  /* 0x0000005a003d7812 */ /* 0x040fe200078efcff */
[----:B------:R-:W-:Y:S01]  /*1690*/  IMAD.MOV R7, RZ, RZ, -R7 ;  /* 0x000000ffff077224 */ /* 0x000fe200078e0a07 */
[----:B------:R-:W-:Y:S01]  /*16a0*/  LOP3.LUT R57, R0, 0x5e, RZ, 0xfc, !PT ;  /* 0x0000005e00397812 */ /* 0x000fe200078efcff */
[----:B------:R-:W-:Y:S01]  /*16b0*/  IMAD.MOV R8, RZ, RZ, -R8 ;  /* 0x000000ffff087224 */ /* 0x000fe200078e0a08 */
[----:B------:R-:W-:Y:S01]  /*16c0*/  IABS R62, R63 ;  /* 0x0000003f003e7213 */ /* 0x000fe20000000000 */
[----:B------:R-:W-:Y:S01]  /*16d0*/  IMAD R50, R3, R7, R50 ;  /* 0x0000000703327224 */ /* 0x000fe200078e0232 */
[----:B------:R-:W-:Y:S01]  /*16e0*/  IABS R58, R61 ;  /* 0x0000003d003a7213 */ /* 0x000fe20000000000 */
[----:B------:R-:W-:Y:S01]  /*16f0*/  IMAD.HI.U32 R7, R4, R78, RZ ;  /* 0x0000004e04077227 */ /* 0x000fe200078e00ff */
[----:B------:R-:W-:Y:S01]  /*1700*/  IABS R60, R57 ;  /* 0x00000039003c7213 */ /* 0x000fe20000000000 */
[----:B------:R-:W-:Y:S01]  /*1710*/  STL [R1+0xdc], R123 ;  /* 0x0000dc7b01007387 */ /* 0x000fe20000100800 */
[C---:B------:R-:W-:Y:S01]  /*1720*/  LOP3.LUT R53, R0.reuse, 0x62, RZ, 0xfc, !PT ;  /* 0x0000006200357812 */ /* 0x040fe200078efcff */
[----:B------:R-:W-:Y:S01]  /*1730*/  IMAD.MOV R7, RZ, RZ, -R7 ;  /* 0x000000ffff077224 */ /* 0x000fe200078e0a07 */
[----:B------:R-:W-:Y:S01]  /*1740*/  LOP3.LUT R49, R0, 0x66, RZ, 0xfc, !PT ;  /* 0x0000006600317812 */ /* 0x000fe200078efcff */
[----:B------:R-:W-:Y:S01]  /*1750*/  @!P0 IMAD.IADD R5, R5, 0x1, -R2 ;  /* 0x0000000105058824 */ /* 0x000fe200078e0a02 */
[----:B------:R-:W-:Y:S01]  /*1760*/  ISETP.GE.AND P0, PT, R15, RZ, PT ;  /* 0x000000ff0f00720c */ /* 0x000fe20003f06270 */
[C---:B------:R-:W-:Y:S01]  /*1770*/  IMAD R78, R3.reuse, R7, R78 ;  /* 0x00000007034e7224 */ /* 0x040fe200078e024e */
        /* <DEDUP_REMOVED lines=8> */
[----:B------:R-:W-:Y:S01]  /*1800*/  IABS R76, R47 ;  /* 0x0000002f004c7213 */ /* 0x000fe20000000000 */
[----:B------:R-:W-:Y:S01]  /*1810*/  STL [R1+0xd4], R119 ;  /* 0x0000d47701007387 */ /* 0x000fe20000100800 */
[----:B------:R-:W-:Y:S01]  /*1820*/  IABS R48, R45 ;  /* 0x0000002d00307213 */ /* 0x000fe20000000000 */
[C---:B------:R-:W-:Y:S01]  /*1830*/  IMAD R164, R3.reuse, R8, R164 ;  /* 0x0000000803a47224 */ /* 0x040fe200078e02a4 */
[C---:B------:R-:W-:Y:S01]  /*1840*/  LOP3.LUT R43, R0.reuse, 0x6e, RZ, 0xfc, !PT ;  /* 0x0000006e002b7812 */ /* 0x040fe200078efcff */
[C---:B------:R-:W-:Y:S01]  /*1850*/  IMAD R40, R3.reuse, R7, R40 ;  /* 0x0000000703287224 */ /* 0x040fe200078e0228 */
[----:B------:R-:W-:Y:S01]  /*1860*/  LOP3.LUT R41, R0, 0x70, RZ, 0xfc, !PT ;  /* 0x0000007000297812 */ /* 0x000fe200078efcff */
[----:B------:R-:W-:Y:S01]  /*1870*/  IMAD.MOV.U32 R82, RZ, RZ, R5 ;  /* 0x000000ffff527224 */ /* 0x000fe200078e0005 */
[C---:B------:R-:W-:Y:S01]  /*1880*/  ISETP.GT.U32.AND P5, PT, R3.reuse, R164, PT ;  /* 0x000000a40300720c */ /* 0x040fe20003fa4070 */
[----:B------:R-:W-:Y:S01]  /*1890*/  IMAD.MOV R10, RZ, RZ, -R10 ;  /* 0x000000ffff0a7224 */ /* 0x000fe200078e0a0a */
[C---:B------:R-:W-:Y:S01]  /*18a0*/  ISETP.GT.U32.AND P2, PT, R3.reuse, R40, PT ;  /* 0x000000280300720c */ /* 0x040fe20003f44070 */
[C---:B------:R-:W-:Y:S01]  /*18b0*/  IMAD.HI.U32 R11, R4.reuse, R158, RZ ;  /* 0x0000009e040b7227 */ /* 0x040fe200078e00ff */
[----:B------:R-:W-:Y:S01]  /*18c0*/  IABS R46, R43 ;  /* 0x0000002b002e7213 */ /* 0x000fe20000000000 */
[----:B------:R-:W-:Y:S01]  /*18d0*/  STL [R1+0xd0], R117 ;  /* 0x0000d07501007387 */ /* 0x000fe20000100800 */
[----:B------:R-:W-:Y:S01]  /*18e0*/  IABS R44, R41 ;  /* 0x00000029002c7213 */ /* 0x000fe20000000000 */
[----:B------:R-:W-:Y:S01]  /*18f0*/  @!P0 IMAD.MOV R82, RZ, RZ, -R82 ;  /* 0x000000ffff528224 */ /* 0x000fe200078e0a52 */
[C---:B------:R-:W-:Y:S01]  /*1900*/  ISETP.GT.U32.AND P0, PT, R3.reuse, R32, PT ;  /* 0x000000200300720c */ /* 0x040fe20003f04070 */
[C---:B------:R-:W-:Y:S01]  /*1910*/  IMAD R30, R3.reuse, R10, R30 ;  /* 0x0000000a031e7224 */ /* 0x040fe200078e021e */
[----:B------:R-:W-:Y:S01]  /*1920*/  @!P3 LOP3.LUT R82, RZ, R18, RZ, 0x33, !PT ;  /* 0x00000012ff52b212 */ /* 0x000fe200078e33ff */
[----:B------:R-:W-:Y:S01]  /*1930*/  IMAD.HI.U32 R8, R4, R150, RZ ;  /* 0x0000009604087227 */ /* 0x000fe200078e00ff */
[C---:B------:R-:W-:Y:S01]  /*1940*/  LOP3.LUT R24, R0.reuse, 0x76, RZ, 0xfc, !PT ;  /* 0x0000007600187812 */ /* 0x040fe200078efcff */
[----:B------:R-:W-:Y:S01]  /*1950*/  STL [R1+0xcc], R115 ;  /* 0x0000cc7301007387 */ /* 0x000fe20000100800 */
[C---:B------:R-:W-:Y:S01]  /*1960*/  ISETP.GT.U32.AND P4, PT, R3.reuse, R30, PT ;  /* 0x0000001e0300720c */ /* 0x040fe20003f84070 */
[----:B------:R-:W-:Y:S01]  /*1970*/  IMAD.MOV R11, RZ, RZ, -R11 ;  /* 0x000000ffff0b7224 */ /* 0x000fe200078e0a0b */
[----:B------:R-:W-:Y:S01]  /*1980*/  LOP3.LUT R51, R0, 0x64, RZ, 0xfc, !PT ;  /* 0x0000006400337812 */ /* 0x000fe200078efcff */
[----:B------:R-:W-:Y:S01]  /*1990*/  IMAD.HI.U32 R10, R4, R152, RZ ;  /* 0x00000098040a7227 */ /* 0x000fe200078e00ff */
[----:B------:R-:W-:Y:S01]  /*19a0*/  IABS R14, R24 ;  /* 0x00000018000e7213 */ /* 0x000fe20000000000 */
[----:B------:R-:W-:Y:S01]  /*19b0*/  STL [R1+0xb4], R113 ;  /* 0x0000b47101007387 */ /* 0x000fe20000100800 */
[----:B------:R-:W-:Y:S01]  /*19c0*/  IABS R54, R51 ;  /* 0x0000003300367213 */ /* 0x000fe20000000000 */
[----:B------:R-:W-:Y:S01]  /*19d0*/  IMAD.MOV R8, RZ, RZ, -R8 ;  /* 0x000000ffff087224 */ /* 0x000fe200078e0a08 */
[C---:B------:R-:W-:Y:S01]  /*19e0*/  LOP3.LUT R16, R0.reuse, 0x7a, RZ, 0xfc, !PT ;  /* 0x0000007a00107812 */ /* 0x040fe200078efcff */
[C---:B------:R-:W-:Y:S01]  /*19f0*/  IMAD R158, R3.reuse, R11, R158 ;  /* 0x0000000b039e7224 */ /* 0x040fe200078e029e */
[----:B------:R-:W-:Y:S01]  /*1a00*/  STL [R1+0xb0], R111 ;  /* 0x0000b06f01007387 */ /* 0x000fe20000100800 */
[----:B------:R-:W-:Y:S01]  /*1a10*/  IMAD.MOV R10, RZ, RZ, -R10 ;  /* 0x000000ffff0a7224 */ /* 0x000fe200078e0a0a */
[----:B------:R-:W-:Y:S01]  /*1a20*/  IABS R34, R16 ;  /* 0x0000001000227213 */ /* 0x000fe20000000000 */
[C---:B------:R-:W-:Y:S01]  /*1a30*/  IMAD R150, R3.reuse, R8, R150 ;  /* 0x0000000803967224 */ /* 0x040fe200078e0296 */
[C---:B------:R-:W-:Y:S01]  /*1a40*/  ISETP.GT.U32.AND P3, PT, R3.reuse, R158, PT ;  /* 0x0000009e0300720c */ /* 0x040fe20003f64070 */
[C---:B------:R-:W-:Y:S01]  /*1a50*/  IMAD R152, R3.reuse, R10, R152 ;  /* 0x0000000a03987224 */ /* 0x040fe200078e0298 */
[----:B------:R-:W-:Y:S01]  /*1a60*/  LOP3.LUT R25, R0, 0x74, RZ, 0xfc, !PT ;  /* 0x0000007400197812 */ /* 0x000fe200078efcff */
[--C-:B------:R-:W-:Y:S01]  /*1a70*/  @!P1 IMAD.IADD R162, R162, 0x1, -R3.reuse ;  /* 0x00000001a2a29824 */ /* 0x100fe200078e0a03 */
[C---:B------:R-:W-:Y:S01]  /*1a80*/  ISETP.GT.U32.AND P1, PT, R3.reuse, R150, PT ;  /* 0x000000960300720c */ /* 0x040fe20003f24070 */
[--C-:B------:R-:W-:Y:S01]  /*1a90*/  @!P2 IMAD.IADD R40, R40, 0x1, -R3.reuse ;  /* 0x000000012828a824 */ /* 0x100fe200078e0a03 */
[C---:B------:R-:W-:Y:S01]  /*1aa0*/  ISETP.GT.U32.AND P2, PT, R3.reuse, R154, PT ;  /* 0x0000009a0300720c */ /* 0x040fe20003f44070 */
[--C-:B------:R-:W-:Y:S01]  /*1ab0*/  @!P0 IMAD.IADD R32, R32, 0x1, -R3.reuse ;  /* 0x0000000120208824 */ /* 0x100fe200078e0a03 */
[C---:B------:R-:W-:Y:S01]  /*1ac0*/  ISETP.GT.U32.AND P0, PT, R3.reuse, R156, PT ;  /* 0x0000009c0300720c */ /* 0x040fe20003f04070 */
[----:B------:R-:W-:Y:S01]  /*1ad0*/  @!P5 IMAD.IADD R164, R164, 0x1, -R3 ;  /* 0x00000001a4a4d824 */ /* 0x000fe200078e0a03 */
[----:B------:R-:W-:Y:S01]  /*1ae0*/  ISETP.GT.U32.AND P5, PT, R3, R152, PT ;  /* 0x000000980300720c */ /* 0x000fe20003fa4070 */
[----:B------:R-:W-:Y:S01]  /*1af0*/  IMAD.HI.U32 R11, R4, R148, RZ ;  /* 0x00000094040b7227 */ /* 0x000fe200078e00ff */
[----:B------:R-:W-:Y:S01]  /*1b00*/  STL [R1+0xac], R109 ;  /* 0x0000ac6d01007387 */ /* 0x000fe20000100800 */
[----:B------:R-:W-:-:S02]  /*1b10*/  LOP3.LUT R37, R0, 0x78, RZ, 0xfc, !PT ;  /* 0x0000007800257812 */ /* 0x000fc400078efcff */
[--C-:B------:R-:W-:Y:S01]  /*1b20*/  @!P6 IMAD.IADD R160, R160, 0x1, -R3.reuse ;  /* 0x00000001a0a0e824 */ /* 0x100fe200078e0a03 */
[----:B------:R-:W-:Y:S01]  /*1b30*/  STL [R1+0xa8], R107 ;  /* 0x0000a86b01007387 */ /* 0x000fe20000100800 */
[--C-:B------:R-:W-:Y:S01]  /*1b40*/  @!P4 IMAD.IADD R30, R30, 0x1, -R3.reuse ;  /* 0x000000011e1ec824 */ /* 0x100fe200078e0a03 */
[C---:B------:R-:W-:Y:S01]  /*1b50*/  ISETP.GT.U32.AND P4, PT, R3.reuse, R162, PT ;  /* 0x000000a20300720c */ /* 0x040fe20003f84070 */
[----:B------:R-:W-:Y:S01]  /*1b60*/  @!P3 IMAD.IADD R158, R158, 0x1, -R3 ;  /* 0x000000019e9eb824 */ /* 0x000fe200078e0a03 */
[C---:B------:R-:W-:Y:S01]  /*1b70*/  ISETP.GT.U32.AND P3, PT, R3.reuse, R40, PT ;  /* 0x000000280300720c */ /* 0x040fe20003f64070 */
[----:B------:R-:W-:Y:S01]  /*1b80*/  IMAD.MOV R11, RZ, RZ, -R11 ;  /* 0x000000ffff0b7224 */ /* 0x000fe200078e0a0b */
[----:B------:R-:W-:Y:S01]  /*1b90*/  STL [R1+0xa4], R105 ;  /* 0x0000a46901007387 */ /* 0x000fe20000100800 */
[--C-:B------:R-:W-:Y:S01]  /*1ba0*/  @!P1 IMAD.IADD R150, R150, 0x1, -R3.reuse ;  /* 0x0000000196969824 */ /* 0x100fe200078e0a03 */
[C---:B------:R-:W-:Y:S01]  /*1bb0*/  ISETP.GT.U32.AND P1, PT, R3.reuse, R164, PT ;  /* 0x000000a40300720c */ /* 0x040fe20003f24070 */
[--C-:B------:R-:W-:Y:S01]  /*1bc0*/  @!P2 IMAD.IADD R154, R154, 0x1, -R3.reuse ;  /* 0x000000019a9aa824 */ /* 0x100fe200078e0a03 */
[C---:B------:R-:W-:Y:S01]  /*1bd0*/  ISETP.GT.U32.AND P2, PT, R3.reuse, R32, PT ;  /* 0x000000200300720c */ /* 0x040fe20003f44070 */
[--C-:B------:R-:W-:Y:S01]  /*1be0*/  @!P0 IMAD.IADD R156, R156, 0x1, -R3.reuse ;  /* 0x000000019c9c8824 */ /* 0x100fe200078e0a03 */
[C---:B------:R-:W-:Y:S01]  /*1bf0*/  ISETP.GT.U32.AND P0, PT, R3.reuse, R160, PT ;  /* 0x000000a00300720c */ /* 0x040fe20003f04070 */
[--C-:B------:R-:W-:Y:S01]  /*1c00*/  @!P5 IMAD.IADD R152, R152, 0x1, -R3.reuse ;  /* 0x000000019898d824 */ /* 0x100fe200078e0a03 */
[C---:B------:R-:W-:Y:S01]  /*1c10*/  ISETP.GT.U32.AND P5, PT, R3.reuse, R30, PT ;  /* 0x0000001e0300720c */ /* 0x040fe20003fa4070 */
[C---:B------:R-:W-:Y:S01]  /*1c20*/  IMAD R148, R3.reuse, R11, R148 ;  /* 0x0000000b03947224 */ /* 0x040fe200078e0294 */
[----:B------:R-:W-:Y:S01]  /*1c30*/  STL [R1+0xa0], R103 ;  /* 0x0000a06701007387 */ /* 0x000fe20000100800 */
[--C-:B------:R-:W-:Y:S01]  /*1c40*/  @!P4 IMAD.IADD R162, R162, 0x1, -R3.reuse ;  /* 0x00000001a2a2c824 */ /* 0x100fe200078e0a03 */
[C---:B------:R-:W-:Y:S01]  /*1c50*/  ISETP.GT.U32.AND P4, PT, R3.reuse, R158, PT ;  /* 0x0000009e0300720c */ /* 0x040fe20003f84070 */
[--C-:B------:R-:W-:Y:S01]  /*1c60*/  @!P3 IMAD.IADD R40, R40, 0x1, -R3.reuse ;  /* 0x000000012828b824 */ /* 0x100fe200078e0a03 */
[C---:B------:R-:W-:Y:S01]  /*1c70*/  ISETP.GT.U32.AND P6, PT, R3.reuse, R148, PT ;  /* 0x000000940300720c */ /* 0x040fe20003fc4070 */
[----:B------:R-:W-:Y:S01]  /*1c80*/  IMAD.HI.U32 R8, R4, R140, RZ ;  /* 0x0000008c04087227 */ /* 0x000fe200078e00ff */
[C---:B------:R-:W-:Y:S01]  /*1c90*/  ISETP.GT.U32.AND P3, PT, R3.reuse, R154, PT ;  /* 0x0000009a0300720c */ /* 0x040fe20003f64070 */
[----:B------:R-:W-:Y:S01]  /*1ca0*/  STL [R1+0x9c], R101 ;  /* 0x00009c6501007387 */ /* 0x000fe20000100800 */
[----:B------:R-:W-:Y:S01]  /*1cb0*/  IABS R79, R25 ;  /* 0x00000019004f7213 */ /* 0x000fe20000000000 */
        /* <DEDUP_REMOVED lines=9> */
[----:B------:R-:W-:Y:S01]  /*1d50*/  IABS R38, R37 ;  /* 0x0000002500267213 */ /* 0x000fe20000000000 */
[----:B------:R-:W-:Y:S01]  /*1d60*/  STL [R1+0x98], R99 ;  /* 0x0000986301007387 */ /* 0x000fe20000100800 */
[----:B------:R-:W-:Y:S01]  /*1d70*/  LOP3.LUT R12, R0, 0x7c, RZ, 0xfc, !PT ;  /* 0x0000007c000c7812 */ /* 0x000fe200078efcff */
[----:B------:R-:W-:Y:S01]  /*1d80*/  IMAD.MOV R8, RZ, RZ, -R8 ;  /* 0x000000ffff087224 */ /* 0x000fe200078e0a08 */
[----:B------:R-:W-:Y:S01]  /*1d90*/  SHF.R.S32.HI R5, RZ, 0x6, R173 ;  /* 0x00000006ff057819 */ /* 0x000fe200000114ad */
[----:B------:R-:W-:Y:S01]  /*1da0*/  IMAD.HI.U32 R10, R4, R142, RZ ;  /* 0x0000008e040a7227 */ /* 0x000fe200078e00ff */
[----:B------:R-:W-:Y:S01]  /*1db0*/  STL [R1+0x94], R97 ;  /* 0x0000946101007387 */ /* 0x000fe20000100800 */
[----:B------:R-:W-:-:S02]  /*1dc0*/  IABS R42, R12 ;  /* 0x0000000c002a7213 */ /* 0x000fc40000000000 */
[----:B------:R-:W-:Y:S01]  /*1dd0*/  IMAD.MOV R11, RZ, RZ, -R11 ;  /* 0x000000ffff0b7224 */ /* 0x000fe200078e0a0b */
[----:B------:R-:W-:Y:S01]  /*1de0*/  STL [R1+0x90], R95 ;  /* 0x0000905f01007387 */ /* 0x000fe20000100800 */
[----:B------:R-:W-:Y:S01]  /*1df0*/  IMAD R140, R3, R8, R140 ;  /* 0x00000008038c7224 */ /* 0x000fe200078e028c */
[----:B------:R-:W-:Y:S01]  /*1e00*/  SGXT R5, R5, 0x1 ;  /* 0x000000010505781a */ /* 0x000fe20000000200 */
[----:B------:R-:W-:Y:S01]  /*1e10*/  IMAD.MOV R10, RZ, RZ, -R10 ;  /* 0x000000ffff0a7224 */ /* 0x000fe200078e0a0a */
[----:B------:R-:W-:Y:S01]  /*1e20*/  STL [R1+0x8c], R27 ;  /* 0x00008c1b01007387 */ /* 0x000fe20000100800 */
[----:B------:R-:W-:Y:S01]  /*1e30*/  IMAD.HI.U32 R8, R4, R130, RZ ;  /* 0x0000008204087227 */ /* 0x000fe200078e00ff */
[----:B------:R-:W-:Y:S02]  /*1e40*/  LOP3.LUT R5, R5, 0x90, RZ, 0xc0, !PT ;  /* 0x0000009005057812 */ /* 0x000fe400078ec0ff */
[----:B------:R-:W-:Y:S01]  /*1e50*/  STL [R1+0x88], R26 ;  /* 0x0000881a01007387 */ /* 0x000fe20000100800 */
[----:B------:R-:W-:-:S02]  /*1e60*/  @!P6 IMAD.IADD R148, R148, 0x1, -R3 ;  /* 0x000000019494e824 */ /* 0x000fc400078e0a03 */
[C---:B------:R-:W-:Y:S01]  /*1e70*/  IMAD R138, R3.reuse, R11, R138 ;  /* 0x0000000b038a7224 */ /* 0x040fe200078e028a */
[----:B------:R-:W-:Y:S01]  /*1e80*/  STL [R1+0x84], R17 ;  /* 0x0000841101007387 */ /* 0x000fe20000100800 */
[C---:B------:R-:W-:Y:S01]  /*1e90*/  IMAD R142, R3.reuse, R10, R142 ;  /* 0x0000000a038e7224 */ /* 0x040fe200078e028e */
[C---:B------:R-:W-:Y:S01]  /*1ea0*/  ISETP.GT.U32.AND P6, PT, R3.reuse, R148, PT ;  /* 0x000000940300720c */ /* 0x040fe20003fc4070 */
[----:B------:R-:W-:Y:S01]  /*1eb0*/  IMAD.MOV R8, RZ, RZ, -R8 ;  /* 0x000000ffff087224 */ /* 0x000fe200078e0a08 */
[----:B------:R-:W-:Y:S01]  /*1ec0*/  STL [R1+0x80], R93 ;  /* 0x0000805d01007387 */ /* 0x000fe20000100800 */
[--C-:B------:R-:W-:Y:S01]  /*1ed0*/  @!P4 IMAD.IADD R158, R158, 0x1, -R3.reuse ;  /* 0x000000019e9ec824 */ /* 0x100fe200078e0a03 */
[C---:B------:R-:W-:Y:S01]  /*1ee0*/  ISETP.GT.U32.AND P4, PT, R3.reuse, R140, PT ;  /* 0x0000008c0300720c */ /* 0x040fe20003f84070 */
[--C-:B------:R-:W-:Y:S01]  /*1ef0*/  @!P3 IMAD.IADD R154, R154, 0x1, -R3.reuse ;  /* 0x000000019a9ab824 */ /* 0x100fe200078e0a03 */
[C---:B------:R-:W-:Y:S01]  /*1f00*/  ISETP.GT.U32.AND P3, PT, R3.reuse, R146, PT ;  /* 0x000000920300720c */ /* 0x040fe20003f64070 */
[C---:B------:R-:W-:Y:S01]  /*1f10*/  IMAD.HI.U32 R10, R4.reuse, R132, RZ ;  /* 0x00000084040a7227 */ /* 0x040fe200078e00ff */
[----:B------:R-:W-:Y:S03]  /*1f20*/  STL [R1+0x7c], R92 ;  /* 0x00007c5c01007387 */ /* 0x000fe60000100800 */
[----:B------:R-:W-:Y:S01]  /*1f30*/  IMAD.HI.U32 R11, R4, R128, RZ ;  /* 0x00000080040b7227 */ /* 0x000fe200078e00ff */
[----:B------:R-:W-:Y:S03]  /*1f40*/  STL [R1+0x78], R91 ;  /* 0x0000785b01007387 */ /* 0x000fe60000100800 */
        /* <DEDUP_REMOVED lines=8> */
[----:B------:R-:W-:Y:S01]  /*1fd0*/  @!P5 IMAD.IADD R144, R144, 0x1, -R3 ;  /* 0x000000019090d824 */ /* 0x000fe200078e0a03 */
[----:B------:R-:W-:Y:S01]  /*1fe0*/  ISETP.GT.U32.AND P5, PT, R3, R136, PT ;  /* 0x000000880300720c */ /* 0x000fe20003fa4070 */
[----:B------:R-:W-:Y:S01]  /*1ff0*/  IMAD.HI.U32 R8, R4, R120, RZ ;  /* 0x0000007804087227 */ /* 0x000fe200078e00ff */
[----:B------:R-:W-:Y:S03]  /*2000*/  STL [R1+0x70], R77 ;  /* 0x0000704d01007387 */ /* 0x000fe60000100800 */
[----:B------:R-:W-:Y:S01]  /*2010*/  IMAD.MOV R10, RZ, RZ, -R10 ;  /* 0x000000ffff0a7224 */ /* 0x000fe200078e0a0a */
[----:B------:R-:W-:Y:S01]  /*2020*/  STL [R1+0x6c], R75 ;  /* 0x00006c4b01007387 */ /* 0x000fe20000100800 */
[----:B------:R-:W-:-:S02]  /*2030*/  IMAD.MOV R11, RZ, RZ, -R11 ;  /* 0x000000ffff0b7224 */ /* 0x000fc400078e0a0b */
[----:B------:R-:W-:Y:S01]  /*2040*/  IMAD.MOV R8, RZ, RZ, -R8 ;  /* 0x000000ffff087224 */ /* 0x000fe200078e0a08 */
[----:B------:R-:W-:Y:S01]  /*2050*/  STL [R1+0x68], R73 ;  /* 0x0000684901007387 */ /* 0x000fe20000100800 */
[C---:B------:R-:W-:Y:S02]  /*2060*/  IMAD R132, R3.reuse, R10, R132 ;  /* 0x0000000a03847224 */ /* 0x040fe400078e0284 */
[C---:B------:R-:W-:Y:S01]  /*2070*/  IMAD R128, R3.reuse, R11, R128 ;  /* 0x0000000b03807224 */ /* 0x040fe200078e0280 */
[----:B------:R-:W-:Y:S01]  /*2080*/  STL [R1+0x64], R71 ;  /* 0x0000644701007387 */ /* 0x000fe20000100800 */
[C---:B------:R-:W-:Y:S02]  /*2090*/  IMAD R120, R3.reuse, R8, R120 ;  /* 0x0000000803787224 */ /* 0x040fe400078e0278 */
        /* <DEDUP_REMOVED lines=28> */
[C---:B------:R-:W-:Y:S01]  /*2260*/  IMAD.HI.U32 R10, R4.reuse, R122, RZ ;  /* 0x0000007a040a7227 */ /* 0x040fe200078e00ff */
[----:B------:R-:W-:Y:S03]  /*2270*/  STL [R1+0x60], R69 ;  /* 0x0000604501007387 */ /* 0x000fe60000100800 */
[----:B------:R-:W-:Y:S01]  /*2280*/  IMAD.MOV R10, RZ, RZ, -R10 ;  /* 0x000000ffff0a7224 */ /* 0x000fe200078e0a0a */
[----:B------:R-:W-:Y:S01]  /*2290*/  STL [R1+0x5c], R67 ;  /* 0x00005c4301007387 */ /* 0x000fe20000100800 */
[----:B------:R-:W-:-:S03]  /*22a0*/  IMAD.HI.U32 R11, R4, R118, RZ ;  /* 0x00000076040b7227 */ /* 0x000fc600078e00ff */
[----:B------:R-:W-:Y:S01]  /*22b0*/  STL [R1+0x58], R65 ;  /* 0x0000584101007387 */ /* 0x000fe20000100800 */
[C---:B------:R-:W-:Y:S02]  /*22c0*/  IMAD R122, R3.reuse, R10, R122 ;  /* 0x0000000a037a7224 */ /* 0x040fe400078e027a */
[--C-:B------:R-:W-:Y:S01]  /*22d0*/  @!P6 IMAD.IADD R144, R144, 0x1, -R3.reuse ;  /* 0x000000019090e824 */ /* 0x100fe200078e0a03 */
[C---:B------:R-:W-:Y:S01]  /*22e0*/  ISETP.GT.U32.AND P6, PT, R3.reuse, R136, PT ;  /* 0x000000880300720c */ /* 0x040fe20003fc4070 */
[----:B------:R-:W-:Y:S01]  /*22f0*/  @!P3 IMAD.IADD R142, R142, 0x1, -R3 ;  /* 0x000000018e8eb824 */ /* 0x000fe200078e0a03 */
[----:B------:R-:W-:Y:S01]  /*2300*/  ISETP.GT.U32.AND P3, PT, R3, R128, PT ;  /* 0x000000800300720c */ /* 0x000fe20003f64070 */
[----:B------:R-:W-:Y:S01]  /*2310*/  IMAD.MOV R11, RZ, RZ, -R11 ;  /* 0x000000ffff0b7224 */ /* 0x000fe200078e0a0b */
[----:B------:R-:W-:Y:S01]  /*2320*/  STL [R1+0x54], R63 ;  /* 0x0000543f01007387 */ /* 0x000fe20000100800 */
[----:B------:R-:W-:-:S03]  /*2330*/  IMAD.HI.U32 R8, R4, R114, RZ ;  /* 0x0000007204087227 */ /* 0x000fc600078e00ff */
        /* <DEDUP_REMOVED lines=10> */
[C---:B------:R-:W-:Y:S01]  /*23e0*/  ISETP.GT.U32.AND P5, PT, R3.reuse, R116, PT ;  /* 0x000000740300720c */ /* 0x040fe20003fa4070 */
[----:B------:R-:W-:Y:S01]  /*23f0*/  IMAD R118, R3, R11, R118 ;  /* 0x0000000b03767224 */ /* 0x000fe200078e0276 */
[----:B------:R-:W-:Y:S01]  /*2400*/  STL [R1+0x4c], R59 ;  /* 0x00004c3b01007387 */ /* 0x000fe20000100800 */
[----:B------:R-:W-:-:S03]  /*2410*/  IMAD.HI.U32 R10, R4, R110, RZ ;  /* 0x0000006e040a7227 */ /* 0x000fc600078e00ff */
[----:B------:R-:W-:Y:S01]  /*2420*/  STL [R1+0x48], R57 ;  /* 0x0000483901007387 */ /* 0x000fe20000100800 */
[----:B------:R-:W-:-:S03]  /*2430*/  IMAD.HI.U32 R11, R4, R108, RZ ;  /* 0x0000006c040b7227 */ /* 0x000fc600078e00ff */
[----:B------:R-:W-:Y:S01]  /*2440*/  STL [R1+0x44], R55 ;  /* 0x0000443701007387 */ /* 0x000fe20000100800 */
[----:B------:R-:W-:Y:S02]  /*2450*/  IMAD.MOV R8, RZ, RZ, -R8 ;  /* 0x000000ffff087224 */ /* 0x000fe400078e0a08 */
[----:B------:R-:W-:Y:S01]  /*2460*/  IMAD.MOV R10, RZ, RZ, -R10 ;  /* 0x000000ffff0a7224 */ /* 0x000fe200078e0a0a */
[----:B------:R-:W-:Y:S01]  /*2470*/  STL [R1+0x40], R53 ;  /* 0x0000403501007387 */ /* 0x000fe20000100800 */
[----:B------:R-:W-:Y:S02]  /*2480*/  IMAD.MOV R11, RZ, RZ, -R11 ;  /* 0x000000ffff0b7224 */ /* 0x000fe400078e0a0b */
[C---:B------:R-:W-:Y:S01]  /*2490*/  IMAD R114, R3.reuse, R8, R114 ;  /* 0x0000000803727224 */ /* 0x040fe200078e0272 */
[----:B------:R-:W-:Y:S01]  /*24a0*/  STL [R1+0x3c], R51 ;  /* 0x00003c3301007387 */ /* 0x000fe20000100800 */
[C---:B------:R-:W-:Y:S02]  /*24b0*/  IMAD R110, R3.reuse, R10, R110 ;  /* 0x0000000a036e7224 */ /* 0x040fe400078e026e */
[C---:B------:R-:W-:Y:S01]  /*24c0*/  IMAD R108, R3.reuse, R11, R108 ;  /* 0x0000000b036c7224 */ /* 0x040fe200078e026c */
        /* <DEDUP_REMOVED lines=70> */
[----:B------:R-:W-:Y:S01]  /*2930*/  IMAD.HI.U32 R8, R4, R70, RZ ;  /* 0x0000004604087227 */ /* 0x000fe200078e00ff */
[----:B------:R-:W-:Y:S03]  /*2940*/  STL [R1+0x10], R16 ;  /* 0x0000101001007387 */ /* 0x000fe60000100800 */
[C---:B------:R-:W-:Y:S01]  /*2950*/  IMAD R72, R3.reuse, R10, R72 ;  /* 0x0000000a03487224 */ /* 0x040fe200078e0248 */
[----:B------:R-:W-:Y:S01]  /*2960*/  STL [R1+0xc], R12 ;  /* 0x00000c0c01007387 */ /* 0x000fe20000100800 */
[----:B------:R-:W-:-:S02]  /*2970*/  IMAD R68, R3, R11, R68 ;  /* 0x0000000b03447224 */ /* 0x000fc400078e0244 */
[--C-:B------:R-:W-:Y:S01]  /*2980*/  @!P3 IMAD.IADD R112, R112, 0x1, -R3.reuse ;  /* 0x000000017070b824 */ /* 0x100fe200078e0a03 */
[C---:B------:R-:W-:Y:S01]  /*2990*/  ISETP.GT.U32.AND P3, PT, R3.reuse, R98, PT ;  /* 0x000000620300720c */ /* 0x040fe20003f64070 */
[----:B------:R-:W-:Y:S01]  /*29a0*/  IMAD.MOV R8, RZ, RZ, -R8 ;  /* 0x000000ffff087224 */ /* 0x000fe200078e0a08 */
[----:B------:R-:W-:Y:S01]  /*29b0*/  STL [R1], R234 ;  /* 0x000000ea01007387 */ /* 0x000fe20000100800 */
        /* <DEDUP_REMOVED lines=10> */
[----:B------:R-:W-:-:S04]  /*2a60*/  IMAD.HI.U32 R10, R4, R62, RZ ;  /* 0x0000003e040a7227 */ /* 0x000fc800078e00ff */
[----:B------:R-:W-:Y:S02]  /*2a70*/  IMAD R70, R3, R8, R70 ;  /* 0x0000000803467224 */ /* 0x000fe400078e0246 */
[----:B------:R-:W-:-:S04]  /*2a80*/  IMAD.HI.U32 R11, R4, R58, RZ ;  /* 0x0000003a040b7227 */ /* 0x000fc800078e00ff */
[----:B------:R-:W-:-:S04]  /*2a90*/  IMAD.HI.U32 R8, R4, R60, RZ ;  /* 0x0000003c04087227 */ /* 0x000fc800078e00ff */
[----:B------:R-:W-:Y:S02]  /*2aa0*/  IMAD.MOV R10, RZ, RZ, -R10 ;  /* 0x000000ffff0a7224 */ /* 0x000fe400078e0a0a */
[----:B------:R-:W-:Y:S02]  /*2ab0*/  IMAD.MOV R11, RZ, RZ, -R11 ;  /* 0x000000ffff0b7224 */ /* 0x000fe400078e0a0b */
[----:B------:R-:W-:Y:S02]  /*2ac0*/  IMAD.MOV R8, RZ, RZ, -R8 ;  /* 0x000000ffff087224 */ /* 0x000fe400078e0a08 */
[C---:B------:R-:W-:Y:S02]  /*2ad0*/  IMAD R62, R3.reuse, R10, R62 ;  /* 0x0000000a033e7224 */ /* 0x040fe400078e023e */
[C---:B------:R-:W-:Y:S02]  /*2ae0*/  IMAD R58, R3.reuse, R11, R58 ;  /* 0x0000000b033a7224 */ /* 0x040fe400078e023a */
[----:B------:R-:W-:-:S02]  /*2af0*/  IMAD R60, R3, R8, R60 ;  /* 0x00000008033c7224 */ /* 0x000fc400078e023c */
[--C-:B------:R-:W-:Y:S01]  /*2b00*/  @!P6 IMAD.IADD R116, R116, 0x1, -R3.reuse ;  /* 0x000000017474e824 */ /* 0x100fe200078e0a03 */
[C---:B------:R-:W-:Y:S01]  /*2b10*/  ISETP.GT.U32.AND P6, PT, R3.reuse, R106, PT ;  /* 0x0000006a0300720c */ /* 0x040fe20003fc4070 */
[--C-:B------:R-:W-:Y:S01]  /*2b20*/  @!P3 IMAD.IADD R98, R98, 0x1, -R3.reuse ;  /* 0x000000016262b824 */ /* 0x100fe200078e0a03 */
[C---:B------:R-:W-:Y:S01]  /*2b30*/  ISETP.GT.U32.AND P3, PT, R3.reuse, R88, PT ;  /* 0x000000580300720c */ /* 0x040fe20003f64070 */
[----:B------:R-:W-:Y:S01]  /*2b40*/  @!P1 IMAD.IADD R94, R94, 0x1, -R3 ;  /* 0x000000015e5e9824 */ /* 0x000fe200078e0a03 */
[----:B------:R-:W-:Y:S01]  /*2b50*/  ISETP.GT.U32.AND P1, PT, R3, R62, PT ;  /* 0x0000003e0300720c */ /* 0x000fe20003f24070 */
[----:B------:R-:W-:-:S04]  /*2b60*/  IMAD.HI.U32 R10, R4, R74, RZ ;  /* 0x0000004a040a7227 */ /* 0x000fc800078e00ff */
        /* <DEDUP_REMOVED lines=8> */
[----:B------:R-:W-:Y:S02]  /*2bf0*/  IMAD.MOV R10, RZ, RZ, -R10 ;  /* 0x000000ffff0a7224 */ /* 0x000fe400078e0a0a */
[----:B------:R-:W-:-:S04]  /*2c00*/  IMAD.HI.U32 R6, R4, R52, RZ ;  /* 0x0000003404067227 */ /* 0x000fc800078e00ff */
[----:B------:R-:W-:Y:S02]  /*2c10*/  IMAD R74, R3, R10, R74 ;  /* 0x0000000a034a7224 */ /* 0x000fe400078e024a */
[----:B------:R-:W-:Y:S02]  /*2c20*/  IMAD.MOV R10, RZ, RZ, -R6 ;  /* 0x000000ffff0a7224 */ /* 0x000fe400078e0a06 */
[----:B------:R-:W-:-:S04]  /*2c30*/  IMAD.HI.U32 R6, R4, R76, RZ ;  /* 0x0000004c04067227 */ /* 0x000fc800078e00ff */
[--C-:B------:R-:W-:Y:S01]  /*2c40*/  @!P6 IMAD.IADD R106, R106, 0x1, -R3.reuse ;  /* 0x000000016a6ae824 */ /* 0x100fe200078e0a03 */
[C---:B------:R-:W-:Y:S01]  /*2c50*/  ISETP.GT.U32.AND P6, PT, R3.reuse, R70, PT ;  /* 0x000000460300720c */ /* 0x040fe20003fc4070 */
[--C-:B------:R-:W-:Y:S01]  /*2c60*/  @!P3 IMAD.IADD R88, R88, 0x1, -R3.reuse ;  /* 0x000000015858b824 */ /* 0x100fe200078e0a03 */
[C---:B------:R-:W-:Y:S01]  /*2c70*/  ISETP.GT.U32.AND P3, PT, R3.reuse, R56, PT ;  /* 0x000000380300720c */ /* 0x040fe20003f64070 */
[----:B------:R-:W-:Y:S01]  /*2c80*/  @!P1 IMAD.IADD R62, R62, 0x1, -R3 ;  /* 0x000000013e3e9824 */ /* 0x000fe200078e0a03 */
[----:B------:R-:W-:Y:S01]  /*2c90*/  ISETP.GT.U32.AND P1, PT, R3, R90, PT ;  /* 0x0000005a0300720c */ /* 0x000fe20003f24070 */
[----:B------:R-:W-:-:S04]  /*2ca0*/  IMAD.HI.U32 R8, R4, R48, RZ ;  /* 0x0000003004087227 */ /* 0x000fc800078e00ff */
[----:B------:R-:W-:Y:S02]  /*2cb0*/  IMAD.MOV R6, RZ, RZ, -R6 ;  /* 0x000000ffff067224 */ /* 0x000fe400078e0a06 */
        /* <DEDUP_REMOVED lines=8> */
[----:B------:R-:W-:-:S02]  /*2d40*/  IMAD.MOV R8, RZ, RZ, -R8 ;  /* 0x000000ffff087224 */ /* 0x000fc400078e0a08 */
[----:B------:R-:W-:Y:S02]  /*2d50*/  IMAD R76, R3, R6, R76 ;  /* 0x00000006034c7224 */ /* 0x000fe400078e024c */
        /* <DEDUP_REMOVED lines=8> */
[----:B------:R-:W-:Y:S02]  /*2de0*/  IMAD.MOV R9, RZ, RZ, -R6 ;  /* 0x000000ffff097224 */ /* 0x000fe400078e0a06 */
        /* <DEDUP_REMOVED lines=11> */
[----:B------:R-:W-:-:S04]  /*2ea0*/  IMAD.HI.U32 R11, R4, R54, RZ ;  /* 0x00000036040b7227 */ /* 0x000fc800078e00ff */
[----:B------:R-:W-:Y:S02]  /*2eb0*/  IMAD.MOV R6, RZ, RZ, -R6 ;  /* 0x000000ffff067224 */ /* 0x000fe400078e0a06 */
[----:B------:R-:W-:Y:S02]  /*2ec0*/  IMAD.MOV R11, RZ, RZ, -R11 ;  /* 0x000000ffff0b7224 */ /* 0x000fe400078e0a0b */
[C---:B------:R-:W-:Y:S02]  /*2ed0*/  IMAD R52, R3.reuse, R10, R52 ;  /* 0x0000000a03347224 */ /* 0x040fe400078e0234 */
[C---:B------:R-:W-:Y:S02]  /*2ee0*/  IMAD R14, R3.reuse, R6, R14 ;  /* 0x00000006030e7224 */ /* 0x040fe400078e020e */
[----:B------:R-:W-:Y:S02]  /*2ef0*/  IMAD R54, R3, R11, R54 ;  /* 0x0000000b03367224 */ /* 0x000fe400078e0236 */
[----:B------:R-:W-:-:S04]  /*2f00*/  IMAD.HI.U32 R6, R4, R34, RZ ;  /* 0x0000002204067227 */ /* 0x000fc800078e00ff */
[--C-:B------:R-:W-:Y:S01]  /*2f10*/  @!P6 IMAD.IADD R74, R74, 0x1, -R3.reuse ;  /* 0x000000014a4ae824 */ /* 0x100fe200078e0a03 */
[C---:B------:R-:W-:Y:S01]  /*2f20*/  ISETP.GT.U32.AND P6, PT, R3.reuse, R56, PT ;  /* 0x000000380300720c */ /* 0x040fe20003fc4070 */
[--C-:B------:R-:W-:Y:S01]  /*2f30*/  @!P1 IMAD.IADD R62, R62, 0x1, -R3.reuse ;  /* 0x000000013e3e9824 */ /* 0x100fe200078e0a03 */
[C---:B------:R-:W-:Y:S01]  /*2f40*/  ISETP.GT.U32.AND P1, PT, R3.reuse, R52, PT ;  /* 0x000000340300720c */ /* 0x040fe20003f24070 */
[C---:B------:R-:W-:Y:S02]  /*2f50*/  IMAD R46, R3.reuse, R8, R46 ;  /* 0x00000008032e7224 */ /* 0x040fe400078e022e */
        /* <DEDUP_REMOVED lines=14> */
[C---:B------:R-:W-:Y:S02]  /*3040*/  IMAD R34, R3.reuse, R6, R34 ;  /* 0x0000000603227224 */ /* 0x040fe400078e0222 */
[----:B------:R-:W-:Y:S01]  /*3050*/  IMAD.MOV R2, RZ, RZ, -R2 ;  /* 0x000000ffff027224 */ /* 0x000fe200078e0a02 */
[----:B------:R-:W0:Y:S01]  /*3060*/  LDS R6, [UR9] ;  /* 0x00000009ff067984 */ /* 0x000e220008000800 */
[----:B------:R-:W-:Y:S01]  /*3070*/  IMAD R79, R3, R8, R79 ;  /* 0x00000008034f7224 */ /* 0x000fe200078e024f */
[----:B------:R-:W-:Y:S01]  /*3080*/  LOP3.LUT R8, R85, 0xa, RZ, 0xfc, !PT ;  /* 0x0000000a55087812 */ /* 0x000fe200078efcff */
[----:B------:R-:W-:Y:S01]  /*3090*/  IMAD R44, R3, R9, R44 ;  /* 0x00000009032c7224 */ /* 0x000fe200078e022c */
[----:B------:R-:W-:Y:S01]  /*30a0*/  LOP3.LUT R9, R85, 0x8, RZ, 0xfc, !PT ;  /* 0x0000000855097812 */ /* 0x000fe200078efcff */
[----:B------:R-:W-:-:S02]  /*30b0*/  IMAD R38, R3, R2, R38 ;  /* 0x0000000203267224 */ /* 0x000fc400078e0226 */
        /* <DEDUP_REMOVED lines=16> */
[--C-:B------:R-:W-:Y:S02]  /*31c0*/  @!P6 IMAD.IADD R46, R46, 0x1, -R3.reuse ;  /* 0x000000012e2ee824 */ /* 0x100fe400078e0a03 */
[----:B------:R-:W-:Y:S02]  /*31d0*/  IMAD R42, R3, R4, R42 ;  /* 0x00000004032a7224 */ /* 0x000fe400078e022a */
        /* <DEDUP_REMOVED lines=12> */
[----:B------:R-:W-:Y:S01]  /*32a0*/  IMAD.SHL.U32 R2, R212, 0x200000, RZ ;  /* 0x00200000d4027824 */ /* 0x000fe200078e00ff */
[C---:B------:R-:W-:Y:S01]  /*32b0*/  ISETP.GT.U32.AND P5, PT, R3.reuse, R46, PT ;  /* 0x0000002e0300720c */ /* 0x040fe20003fa4070 */
[--C-:B------:R-:W-:Y:S01]  /*32c0*/  @!P1 IMAD.IADD R50, R50, 0x1, -R3.reuse ;  /* 0x0000000132329824 */ /* 0x100fe200078e0a03 */
[C---:B------:R-:W-:Y:S01]  /*32d0*/  ISETP.GT.U32.AND P1, PT, R3.reuse, R79, PT ;  /* 0x0000004f0300720c */ /* 0x040fe20003f24070 */
[--C-:B------:R-:W-:Y:S01]  /*32e0*/  @!P6 IMAD.IADD R42, R42, 0x1, -R3.reuse ;  /* 0x000000012a2ae824 */ /* 0x100fe200078e0a03 */
[----:B------:R-:W-:Y:S01]  /*32f0*/  LOP3.LUT R2, R2, 0x600000, RZ, 0xc0, !PT ;  /* 0x0060000002027812 */ /* 0x000fe200078ec0ff */
        /* <DEDUP_REMOVED lines=9> */
[----:B------:R-:W-:Y:S01]  /*3390*/  ISETP.GT.U32.AND P5, PT, R3, R34, PT ;  /* 0x000000220300720c */ /* 0x000fe20003fa4070 */
[----:B------:R-:W-:Y:S01]  /*33a0*/  IMAD.SHL.U32 R4, R173, 0x2, RZ ;  /* 0x00000002ad047824 */ /* 0x000fe200078e00ff */
[----:B------:R-:W-:Y:S01]  /*33b0*/  ISETP.GT.U32.AND P6, PT, R3, R42, PT ;  /* 0x0000002a0300720c */ /* 0x000fe20003fc4070 */
[--C-:B------:R-:W-:Y:S01]  /*33c0*/  @!P1 IMAD.IADD R79, R79, 0x1, -R3.reuse ;  /* 0x000000014f4f9824 */ /* 0x100fe200078e0a03 */
[----:B------:R-:W-:Y:S01]  /*33d0*/  R2UR UR10, R2 ;  /* 0x00000000020a72ca */ /* 0x000fe200000e0000 */
[--C-:B------:R-:W-:Y:S01]  /*33e0*/  @!P3 IMAD.IADD R44, R44, 0x1, -R3.reuse ;  /* 0x000000012c2cb824 */ /* 0x100fe200078e0a03 */
[----:B0-----:R-:W-:Y:S01]  /*33f0*/  R2UR UR8, R6 ;  /* 0x00000000060872ca */ /* 0x001fe200000e0000 */
[--C-:B------:R-:W-:Y:S01]  /*3400*/  @!P2 IMAD.IADD R78, R78, 0x1, -R3.reuse ;  /* 0x000000014e4ea824 */ /* 0x100fe200078e0a03 */
[----:B------:R-:W-:Y:S01]  /*3410*/  LOP3.LUT R2, R5, 0x7e, R4, 0x78, !PT ;  /* 0x0000007e05027812 */ /* 0x000fe200078e7804 */
[--C-:B------:R-:W-:Y:S01]  /*3420*/  @!P0 IMAD.IADD R14, R14, 0x1, -R3.reuse ;  /* 0x000000010e0e8824 */ /* 0x100fe200078e0a03 */
[----:B------:R-:W-:Y:S01]  /*3430*/  BAR.SYNC.DEFER_BLOCKING 0x0 ;  /* 0x0000000000007b1d */ /* 0x000fe20000010000 */
[--C-:B------:R-:W-:Y:S01]  /*3440*/  @!P4 IMAD.IADD R38, R38, 0x1, -R3.reuse ;  /* 0x000000012626c824 */ /* 0x100fe200078e0a03 */
[----:B------:R-:W-:Y:S01]  /*3450*/  LOP3.LUT P1, RZ, R173, 0x7f, RZ, 0xc0, !PT ;  /* 0x0000007fadff7812 */ /* 0x000fe2000782c0ff */
[----:B------:R-:W-:-:S02]  /*3460*/  @!P5 IMAD.IADD R34, R34, 0x1, -R3 ;  /* 0x000000012222d824 */ /* 0x000fc400078e0a03 */
[----:B------:R-:W-:Y:S02]  /*3470*/  @!P6 IMAD.IADD R42, R42, 0x1, -R3 ;  /* 0x000000012a2ae824 */ /* 0x000fe400078e0a03 */
[----:B------:R-:W-:Y:S02]  /*3480*/  IMAD R82, R82, R23, RZ ;  /* 0x0000001752527224 */ /* 0x000fe400078e02ff */
[----:B------:R-:W-:Y:S01]  /*3490*/  UIADD3 UR10, UPT, UPT, UR8, UR10, URZ ;  /* 0x0000000a080a7290 */ /* 0x000fe2000fffe0ff */
[----:B------:R-:W-:Y:S11]  /*34a0*/  BRA.U UP0, `(.L_x_5) ;  /* 0x0000000100187547 */ /* 0x000ff6000b800000 */
[----:B------:R-:W-:Y:S01]  /*34b0*/  ELECT P0, URZ, PT ;  /* 0x0000000000ff782f */ /* 0x000fe20003800000 */
[----:B------:R-:W-:Y:S01]  /*34c0*/  IMAD.MOV.U32 R3, RZ, RZ, 0x1 ;  /* 0x00000001ff037424 */ /* 0x000fe200078e00ff */
[----:B------:R-:W-:Y:S01]  /*34d0*/  UMOV UR4, 0x40 ;  /* 0x0000004000047882 */ /* 0x000fe20000000000 */
[----:B------:R-:W-:Y:S01]  /*34e0*/  UVIRTCOUNT.DEALLOC.SMPOOL 0x80 ;  /* 0x000000800000784c */ /* 0x000fe20000000000 */
[----:B------:R-:W-:-:S09]  /*34f0*/  ULEA UR4, UR5, UR4, 0x18 ;  /* 0x0000000405047291 */ /* 0x000fd2000f8ec0ff */
[----:B------:R0:W-:Y:S03]  /*3500*/  @P0 STS.U8 [UR4], R3 ;  /* 0x00000003ff000988 */ /* 0x0001e60008000004 */
.L_x_5:
[----:B------:R-:W-:Y:S01]  /*3510*/  STTM.16dp32bit_t0_t15.x64 tmem[UR10], RZ ;  /* 0x000000ff000079ed */ /* 0x000fe20008b0000a */
[----:B------:R-:W-:Y:S01]  /*3520*/  STTM.16dp32bit_t16_t31.x64 tmem[UR10+0x40], RZ ;  /* 0x000040ff000079ed */ /* 0x000fe20008b2000a */
[----:B------:R-:W1:Y:S02]  /*3530*/  FENCE.VIEW.ASYNC.T ;  /* 0x00000000000073c6 */ /* 0x000e640000000200 */
[----:B-1----:R-:W-:Y:S01]  /*3540*/  VOTEU.ALL UP1, P1 ;  /* 0x0000000000ff7886 */ /* 0x002fe20000820000 */
[----:B------:R-:W-:Y:S01]  /*3550*/  VOTEU.ALL UP2, P1 ;  /* 0x0000000000ff7886 */ /* 0x000fe20000840000 */
[----:B------:R-:W-:Y:S01]  /*3560*/  IMAD R171, R20, 0x2, R169 ;  /* 0x0000000214ab7824 */ /* 0x000fe200078e02a9 */
[----:B------:R-:W-:Y:S01]  /*3570*/  ISETP.GT.AND P0, PT, R234, 0x3f, PT ;  /* 0x0000003fea00780c */ /* 0x000fe20003f04270 */
[----:B------:R-:W-:Y:S01]  /*3580*/  IMAD.SHL.U32 R84, R82, 0x2, RZ ;  /* 0x0000000252547824 */ /* 0x000fe200078e00ff */
[----:B------:R-:W-:-:S04]  /*3590*/  @!UP1 UIADD3 UR4, UPT, UPT, -UR6, 0x100000, URZ ;  /* 0x0010000006049890 */ /* 0x000fc8000fffe1ff */
[----:B------:R-:W-:Y:S02]  /*35a0*/  @!UP1 USHF.L.U32 UR5, UR4, 0xb, URZ ;  /* 0x0000000b04059899 */ /* 0x000fe400080006ff */
[----:B------:R-:W-:Y:S01]  /*35b0*/  @!UP1 USHF.L.U32 UR4, UR4, 0x1, URZ ;  /* 0x0000000104049899 */ /* 0x000fe200080006ff */
[----:B------:R-:W-:Y:S01]  /*35c0*/  BAR.SYNC.DEFER_BLOCKING 0x0 ;  /* 0x0000000000007b1d */ /* 0x000fe20000010000 */
[----:B------:R-:W-:Y:S01]  /*35d0*/  IMAD R23, R20, 0x2, R171 ;  /* 0x0000000214177824 */ /* 0x000fe200078e02ab */
[----:B------:R-:W-:Y:S02]  /*35e0*/  ISETP.LT.AND P2, PT, R9, R22, P0 ;  /* 0x000000160900720c */ /* 0x000fe40000741270 */
[----:B------:R-:W-:Y:S01]  /*35f0*/  IADD3 R86, P3, PT, R84, UR16, RZ ;  /* 0x0000001054567c10 */ /* 0x000fe2000ff7e0ff */
[----:B------:R-:W-:-:S03]  /*3600*/  IMAD R28, R20, 0x2, R23 ;  /* 0x00000002141c7824 */ /* 0x000fc600078e0217 */
[----:B------:R-:W-:Y:S01]  /*3610*/  LEA.HI.X.SX32 R87, R82, UR17, 0x1, P3 ;  /* 0x0000001152577c11 */ /* 0x000fe200098f0eff */
[----:B------:R-:W-:Y:S01]  /*3620*/  IMAD R29, R20, 0x2, R28 ;  /* 0x00000002141d7824 */ /* 0x000fe200078e021c */
[----:B------:R-:W-:-:S03]  /*3630*/  LEA R4, P3, R23, R86, 0x1 ;  /* 0x0000005617047211 */ /* 0x000fc600078608ff */
[C---:B------:R-:W-:Y:S01]  /*3640*/  IMAD R81, R20.reuse, 0x4, R29 ;  /* 0x0000000414517824 */ /* 0x040fe200078e021d */
[----:B------:R-:W-:Y:S01]  /*3650*/  LEA.HI.X.SX32 R5, R23, R87, 0x1, P3 ;  /* 0x0000005717057211 */ /* 0x000fe200018f0eff */
[----:B------:R-:W1:Y:S02]  /*3660*/  FENCE.VIEW.ASYNC.S ;  /* 0x00000000000073c6 */ /* 0x000e640000000000 */
[----:B-1----:R1:W2:Y:S02]  /*3670*/  @!UP2 SYNCS.EXCH.64 URZ, [UR11], UR4 ;  /* 0x000000040bffa5b2 */ /* 0x0022a40008000100 */
[----:B--2---:R-:W-:Y:S01]  /*3680*/  BAR.SYNC.DEFER_BLOCKING 0x0 ;  /* 0x0000000000007b1d */ /* 0x004fe20000010000 */
[----:B------:R-:W-:Y:S01]  /*3690*/  IMAD R83, R20, 0x2, R81 ;  /* 0x0000000214537824 */ /* 0x000fe200078e0251 */
[----:B------:R-:W-:Y:S02]  /*36a0*/  ISETP.LT.AND P4, PT, R8, R22, P0 ;  /* 0x000000160800720c */ /* 0x000fe40000781270 */
[----:B0-----:R-:W-:Y:S01]  /*36b0*/  LOP3.LUT R3, R85, 0xc, RZ, 0xfc, !PT ;  /* 0x0000000c55037812 */ /* 0x001fe200078efcff */
[----:B------:R-:W-:Y:S01]  /*36c0*/  IMAD R80, R20, 0x2, R83 ;  /* 0x0000000214507824 */ /* 0x000fe200078e0253 */
[----:B------:R-:W-:-:S02]  /*36d0*/  PRMT R191, RZ, 0x7610, R191 ;  /* 0x00007610ffbf7816 */ /* 0x000fc400000000bf */
[----:B------:R-:W-:Y:S01]  /*36e0*/  ISETP.LT.AND P3, PT, R3, R22, P0 ;  /* 0x000000160300720c */ /* 0x000fe20000761270 */
[----:B------:R-:W-:Y:S01]  /*36f0*/  IMAD R15, R20, 0x2, R80 ;  /* 0x00000002140f7824 */ /* 0x000fe200078e0250 */
[CC--:B------:R-:W-:Y:S01]  /*3700*/  LEA R8, P5, R29.reuse, R86.reuse, 0x1 ;  /* 0x000000561d087211 */ /* 0x0c0fe200078a08ff */
[----:B-1----:R-:W0:Y:S01]  /*3710*/  LDCU UR4, c[0x0][0x3b0] ;  /* 0x00007600ff0477ac */ /* 0x002e220008000800 */
[----:B------:R-:W-:Y:S02]  /*3720*/  PRMT R180, RZ, 0x7610, R180 ;  /* 0x00007610ffb47816 */ /* 0x000fe400000000b4 */
[----:B------:R-:W-:Y:S01]  /*3730*/  LEA.HI.X.SX32 R9, R29, R87, 0x1, P5 ;  /* 0x000000571d097211 */ /* 0x000fe200028f0eff */
[----:B------:R1:W2:Y:S01]  /*3740*/  @P2 LDG.E.U16 R194, desc[UR20][R4.64] ;  /* 0x0000001404c22981 */ /* 0x0002a2000c1e1500 */
[----:B------:R-:W-:Y:S02]  /*3750*/  LEA R10, P2, R28, R86, 0x1 ;  /* 0x000000561c0a7211 */ /* 0x000fe400078408ff */
[----:B------:R-:W-:-:S03]  /*3760*/  LOP3.LUT R3, R85, 0x1a, RZ, 0xfc, !PT ;  /* 0x0000001a55037812 */ /* 0x000fc600078efcff */
[----:B------:R3:W4:Y:S01]  /*3770*/  @P3 LDG.E.U16 R180, desc[UR20][R8.64] ;  /* 0x0000001408b43981 */ /* 0x000722000c1e1500 */
[----:B------:R-:W-:Y:S02]  /*3780*/  LEA.HI.X.SX32 R11, R28, R87, 0x1, P2 ;  /* 0x000000571c0b7211 */ /* 0x000fe400010f0eff */
[----:B------:R-:W-:Y:S01]  /*3790*/  LOP3.LUT R213, R85, 0x18, RZ, 0xfc, !PT ;  /* 0x0000001855d57812 */ /* 0x000fe200078efcff */
[C---:B-1----:R-:W-:Y:S02]  /*37a0*/  IMAD R5, R20.reuse, 0x2, R15 ;  /* 0x0000000214057824 */ /* 0x042fe400078e020f */
[----:B------:R-:W5:Y:S01]  /*37b0*/  @P4 LDG.E.U16 R191, desc[UR20][R10.64] ;  /* 0x000000140abf4981 */ /* 0x000f62000c1e1500 */
[----:B------:R-:W-:Y:S01]  /*37c0*/  ISETP.LT.AND P5, PT, R3, R22, P0 ;  /* 0x000000160300720c */ /* 0x000fe200007a1270 */
[----:B------:R-:W-:Y:S01]  /*37d0*/  IMAD R13, R20, 0x2, R5 ;  /* 0x00000002140d7824 */ /* 0x000fe200078e0205 */
[----:B------:R-:W-:Y:S02]  /*37e0*/  LEA R4, P4, R5, R86, 0x1 ;  /* 0x0000005605047211 */ /* 0x000fe400078808ff */
[----:B------:R-:W-:-:S02]  /*37f0*/  ISETP.GE.AND P3, PT, R151, RZ, PT ;  /* 0x000000ff9700720c */ /* 0x000fc40003f66270 */
[-C--:B------:R-:W-:Y:S02]  /*3800*/  LEA.HI.X.SX32 R5, R5, R87.reuse, 0x1, P4 ;  /* 0x0000005705057211 */ /* 0x080fe400020f0eff */
[----:B------:R-:W-:Y:S02]  /*3810*/  LEA R6, P4, R13, R86, 0x1 ;  /* 0x000000560d067211 */ /* 0x000fe400078808ff */
[----:B------:R-:W-:Y:S02]  /*3820*/  ISETP.LT.AND P2, PT, R213, R22, P0 ;  /* 0x00000016d500720c */ /* 0x000fe40000741270 */
[----:B------:R-:W-:Y:S02]  /*3830*/  LEA.HI.X.SX32 R7, R13, R87, 0x1, P4 ;  /* 0x000000570d077211 */ /* 0x000fe400020f0eff */
[----:B------:R-:W-:Y:S02]  /*3840*/  ISETP.GE.AND P4, PT, R149, RZ, PT ;  /* 0x000000ff9500720c */ /* 0x000fe40003f86270 */
[----:B------:R-:W-:-:S02]  /*3850*/  PRMT R189, RZ, 0x7610, R189 ;  /* 0x00007610ffbd7816 */ /* 0x000fc400000000bd */
[----:B------:R-:W-:Y:S01]  /*3860*/  PRMT R195, RZ, 0x7610, R195 ;  /* 0x00007610ffc37816 */ /* 0x000fe200000000c3 */
[----:B------:R-:W-:Y:S01]  /*3870*/  @!P3 IMAD.MOV R32, RZ, RZ, -R32 ;  /* 0x000000ffff20b224 */ /* 0x000fe200078e0a20 */
[----:B------:R-:W-:Y:S02]  /*3880*/  ISETP.GE.AND P3, PT, R143, RZ, PT ;  /* 0x000000ff8f00720c */ /* 0x000fe40003f66270 */
[----:B------:R1:W2:Y:S01]  /*3890*/  @P5 LDG.E.U16 R189, desc[UR20][R6.64] ;  /* 0x0000001406bd5981 */ /* 0x0002a2000c1e1500 */
[----:B------:R-:W-:Y:S01]  /*38a0*/  ISETP.GE.AND P5, PT, R145, RZ, PT ;  /* 0x000000ff9100720c */ /* 0x000fe20003fa6270 */
[C---:B------:R-:W-:Y:S02]  /*38b0*/  IMAD R13, R20.reuse, 0x2, R13 ;  /* 0x00000002140d7824 */ /* 0x040fe400078e020d */
[----:B------:R0:W2:Y:S01]  /*38c0*/  @P2 LDG.E.U16 R195, desc[UR20][R4.64] ;  /* 0x0000001404c32981 */ /* 0x0000a2000c1e1500 */
[----:B------:R-:W-:Y:S01]  /*38d0*/  ISETP.GE.AND P2, PT, R147, RZ, PT ;  /* 0x000000ff9300720c */ /* 0x000fe20003f46270 */
[----:B------:R-:W-:Y:S01]  /*38e0*/  @!P4 IMAD.MOV R164, RZ, RZ, -R164 ;  /* 0x000000ffffa4c224 */ /* 0x000fe200078e0aa4 */
[----:B------:R-:W-:Y:S01]  /*38f0*/  ISETP.GE.AND P4, PT, R141, RZ, PT ;  /* 0x000000ff8d00720c */ /* 0x000fe20003f86270 */
[----:B---3--:R-:W-:-:S03]  /*3900*/  IMAD R9, R20, 0x4, R13 ;  /* 0x0000000414097824 */ /* 0x008fc600078e020d */
[----:B------:R-:W-:Y:S01]  /*3910*/  @!P3 IMAD.MOV R158, RZ, RZ, -R158 ;  /* 0x000000ffff9eb224 */ /* 0x000fe200078e0a9e */
[----:B------:R-:W-:Y:S02]  /*3920*/  ISETP.GE.AND P3, PT, R137, RZ, PT ;  /* 0x000000ff8900720c */ /* 0x000fe40003f66270 */
[----:B------:R-:W-:Y:S01]  /*3930*/  @!P5 IMAD.MOV R30, RZ, RZ, -R30 ;  /* 0x000000ffff1ed224 */ /* 0x000fe200078e0a1e */
[----:B-1----:R-:W-:Y:S02]  /*3940*/  LEA R6, P5, R9, R86, 0x1 ;  /* 0x0000005609067211 */ /* 0x002fe400078a08ff */
[----:B0-----:R-:W-:Y:S01]  /*3950*/  LOP3.LUT R4, R85, 0x20, RZ, 0xfc, !PT ;  /* 0x0000002055047812 */ /* 0x001fe200078efcff */
[----:B------:R-:W-:Y:S01]  /*3960*/  @!P2 IMAD.MOV R160, RZ, RZ, -R160 ;  /* 0x000000ffffa0a224 */ /* 0x000fe200078e0aa0 */
[----:B------:R-:W-:Y:S01]  /*3970*/  LEA.HI.X.SX32 R7, R9, R87, 0x1, P5 ;  /* 0x0000005709077211 */ /* 0x000fe200028f0eff */
[----:B------:R-:W-:Y:S01]  /*3980*/  @!P4 IMAD.MOV R154, RZ, RZ, -R154 ;  /* 0x000000ffff9ac224 */ /* 0x000fe200078e0a9a */
[----:B------:R-:W-:-:S02]  /*3990*/  ISETP.LT.AND P2, PT, R4, R22, P0 ;  /* 0x000000160400720c */ /* 0x000fc40000741270 */
[----:B------:R-:W-:Y:S02]  /*39a0*/  ISETP.GE.AND P5, PT, R135, RZ, PT ;  /* 0x000000ff8700720c */ /* 0x000fe40003fa6270 */
[----:B------:R-:W-:Y:S02]  /*39b0*/  ISETP.GE.AND P4, PT, R133, RZ, PT ;  /* 0x000000ff8500720c */ /* 0x000fe40003f86270 */
[----:B------:R-:W-:Y:S02]  /*39c0*/  LOP3.LUT R5, R85, 0x22, RZ, 0xfc, !PT ;  /* 0x0000002255057812 */ /* 0x000fe400078efcff */
[----:B------:R-:W-:Y:S01]  /*39d0*/  PRMT R193, RZ, 0x7610, R193 ;  /* 0x00007610ffc17816 */ /* 0x000fe200000000c1 */
[----:B------:R-:W-:Y:S01]  /*39e0*/  @!P3 IMAD.MOV R156, RZ, RZ, -R156 ;  /* 0x000000ffff9cb224 */ /* 0x000fe200078e0a9c */
[----:B------:R-:W-:Y:S01]  /*39f0*/  ISETP.LT.AND P3, PT, R5, R22, P0 ;  /* 0x000000160500720c */ /* 0x000fe20000761270 */
[----:B------:R-:W-:-:S03]  /*3a00*/  IMAD R9, R20, 0x2, R9 ;  /* 0x0000000214097824 */ /* 0x000fc600078e0209 */
[----:B------:R0:W3:Y:S01]  /*3a10*/  @P2 LDG.E.U16 R193, desc[UR20][R6.64] ;  /* 0x0000001406c12981 */ /* 0x0000e2000c1e1500 */
[----:B------:R-:W-:Y:S01]  /*3a20*/  @!P5 IMAD.MOV R152, RZ, RZ, -R152 ;  /* 0x000000ffff98d224 */ /* 0x000fe200078e0a98 */
[----:B------:R-:W-:Y:S01]  /*3a30*/  ISETP.GE.AND P2, PT, R131, RZ, PT ;  /* 0x000000ff8300720c */ /* 0x000fe20003f46270 */
[----:B------:R-:W-:Y:S01]  /*3a40*/  @!P4 IMAD.MOV R148, RZ, RZ, -R148 ;  /* 0x000000ffff94c224 */ /* 0x000fe200078e0a94 */
[----:B------:R-:W-:Y:S02]  /*3a50*/  ISETP.GE.AND P4, PT, R127, RZ, PT ;  /* 0x000000ff7f00720c */ /* 0x000fe40003f86270 */
[----:B------:R-:W-:Y:S02]  /*3a60*/  PRMT R188, RZ, 0x7610, R188 ;  /* 0x00007610ffbc7816 */ /* 0x000fe400000000bc */
[----:B0-----:R-:W-:-:S04]  /*3a70*/  LEA R6, P5, R9, R86, 0x1 ;  /* 0x0000005609067211 */ /* 0x001fc800078a08ff */
[----:B------:R-:W-:Y:S02]  /*3a80*/  LEA.HI.X.SX32 R7, R9, R87, 0x1, P5 ;  /* 0x0000005709077211 */ /* 0x000fe400028f0eff */
[----:B------:R-:W-:-:S03]  /*3a90*/  ISETP.GE.AND P5, PT, R125, RZ, PT ;  /* 0x000000ff7d00720c */ /* 0x000fc60003fa6270 */
[----:B------:R0:W2:Y:S01]  /*3aa0*/  @P3 LDG.E.U16 R188, desc[UR20][R6.64] ;  /* 0x0000001406bc3981 */ /* 0x0000a2000c1e1500 */
[----:B------:R-:W-:Y:S02]  /*3ab0*/  ISETP.GE.AND P3, PT, R121, RZ, PT ;  /* 0x000000ff7900720c */ /* 0x000fe40003f66270 */
[----:B------:R-:W-:Y:S01]  /*3ac0*/  LOP3.LUT R8, R85, 0x10, RZ, 0xfc, !PT ;  /* 0x0000001055087812 */ /* 0x000fe200078efcff */
[----:B------:R-:W-:Y:S01]  /*3ad0*/  @!P2 IMAD.MOV R144, RZ, RZ, -R144 ;  /* 0x000000ffff90a224 */ /* 0x000fe200078e0a90 */
[----:B------:R-:W-:Y:S01]  /*3ae0*/  ISETP.GE.AND P2, PT, R123, RZ, PT ;  /* 0x000000ff7b00720c */ /* 0x000fe20003f46270 */
[----:B------:R-:W-:Y:S01]  /*3af0*/  @!P4 IMAD.MOV R146, RZ, RZ, -R146 ;  /* 0x000000ffff92c224 */ /* 0x000fe200078e0a92 */
[----:B------:R-:W-:-:S03]  /*3b00*/  ISETP.LT.AND P4, PT, R8, R22, P0 ;  /* 0x000000160800720c */ /* 0x000fc60000781270 */
[----:B------:R-:W-:Y:S01]  /*3b10*/  @!P5 IMAD.MOV R142, RZ, RZ, -R142 ;  /* 0x000000ffff8ed224 */ /* 0x000fe200078e0a8e */
[C---:B0-----:R-:W-:Y:S02]  /*3b20*/  LEA R6, P5, R81.reuse, R86, 0x1 ;  /* 0x0000005651067211 */ /* 0x041fe400078a08ff */
[----:B------:R-:W-:Y:S01]  /*3b30*/  ISETP.GE.AND P6, PT, R0, RZ, PT ;  /* 0x000000ff0000720c */ /* 0x000fe20003fc6270 */
[----:B------:R-:W-:Y:S01]  /*3b40*/  @!P3 IMAD.MOV R134, RZ, RZ, -R134 ;  /* 0x000000ffff86b224 */ /* 0x000fe200078e0a86 */
[----:B------:R-:W-:Y:S02]  /*3b50*/  PRMT R192, RZ, 0x7610, R192 ;  /* 0x00007610ffc07816 */ /* 0x000fe400000000c0 */
[----:B------:R-:W-:Y:S02]  /*3b60*/  LEA.HI.X.SX32 R7, R81, R87, 0x1, P5 ;  /* 0x0000005751077211 */ /* 0x000fe400028f0eff */
[----:B------:R-:W-:Y:S01]  /*3b70*/  ISETP.GE.AND P3, PT, R113, RZ, PT ;  /* 0x000000ff7100720c */ /* 0x000fe20003f66270 */
[----:B------:R-:W-:Y:S01]  /*3b80*/  @!P2 IMAD.MOV R138, RZ, RZ, -R138 ;  /* 0x000000ffff8aa224 */ /* 0x000fe200078e0a8a */
[----:B------:R-:W-:Y:S01]  /*3b90*/  ISETP.GE.AND P2, PT, R117, RZ, PT ;  /* 0x000000ff7500720c */ /* 0x000fe20003f46270 */
[----:B------:R0:W2:Y:S01]  /*3ba0*/  @P4 LDG.E.U16 R192, desc[UR20][R6.64] ;  /* 0x0000001406c04981 */ /* 0x0000a2000c1e1500 */
[----:B------:R-:W-:-:S02]  /*3bb0*/  ISETP.GE.AND P4, PT, R111, RZ, PT ;  /* 0x000000ff6f00720c */ /* 0x000fc40003f86270 */
[----:B------:R-:W-:Y:S01]  /*3bc0*/  ISETP.GE.AND P5, PT, R115, RZ, PT ;  /* 0x000000ff7300720c */ /* 0x000fe20003fa6270 */
[----:B------:R-:W-:Y:S01]  /*3bd0*/  @!P6 IMAD.MOV R162, RZ, RZ, -R162 ;  /* 0x000000ffffa2e224 */ /* 0x000fe200078e0aa2 */
[----:B------:R-:W-:Y:S02]  /*3be0*/  ISETP.GE.AND P6, PT, R139, RZ, PT ;  /* 0x000000ff8b00720c */ /* 0x000fe40003fc6270 */
[----:B------:R-:W-:-:S03]  /*3bf0*/  LOP3.LUT R8, R85, 0x12, RZ, 0xfc, !PT ;  /* 0x0000001255087812 */ /* 0x000fc600078efcff */
[----:B------:R-:W-:Y:S01]  /*3c00*/  @!P3 IMAD.MOV R128, RZ, RZ, -R128 ;  /* 0x000000ffff80b224 */ /* 0x000fe200078e0a80 */
[----:B------:R-:W-:Y:S01]  /*3c10*/  ISETP.GE.AND P3, PT, R107, RZ, PT ;  /* 0x000000ff6b00720c */ /* 0x000fe20003f66270 */
[----:B------:R-:W-:Y:S01]  /*3c20*/  @!P2 IMAD.MOV R136, RZ, RZ, -R136 ;  /* 0x000000ffff88a224 */ /* 0x000fe200078e0a88 */
[----:B------:R-:W-:Y:S01]  /*3c30*/  ISETP.LT.AND P2, PT, R8, R22, P0 ;  /* 0x000000160800720c */ /* 0x000fe20000741270 */
[----:B------:R-:W-:Y:S01]  /*3c40*/  @!P4 IMAD.MOV R124, RZ, RZ, -R124 ;  /* 0x000000ffff7cc224 */ /* 0x000fe200078e0a7c */
[----:B------:R-:W-:Y:S01]  /*3c50*/  ISETP.GE.AND P4, PT, R103, RZ, PT ;  /* 0x000000ff6700720c */ /* 0x000fe20003f86270 */
[----:B------:R-:W-:Y:S01]  /*3c60*/  @!P5 IMAD.MOV R132, RZ, RZ, -R132 ;  /* 0x000000ffff84d224 */ /* 0x000fe200078e0a84 */
[----:B0-----:R-:W-:Y:S01]  /*3c70*/  LEA R6, P5, R83, R86, 0x1 ;  /* 0x0000005653067211 */ /* 0x001fe200078a08ff */
[----:B------:R-:W-:Y:S01]  /*3c80*/  @!P6 IMAD.MOV R150, RZ, RZ, -R150 ;  /* 0x000000ffff96e224 */ /* 0x000fe200078e0a96 */
[----:B------:R-:W-:Y:S02]  /*3c90*/  ISETP.GE.AND P6, PT, R129, RZ, PT ;  /* 0x000000ff8100720c */ /* 0x000fe40003fc6270 */
[----:B------:R-:W-:-:S02]  /*3ca0*/  PRMT R190, RZ, 0x7610, R190 ;  /* 0x00007610ffbe7816 */ /* 0x000fc400000000be */
[----:B------:R-:W-:Y:S01]  /*3cb0*/  LEA.HI.X.SX32 R7, R83, R87, 0x1, P5 ;  /* 0x0000005753077211 */ /* 0x000fe200028f0eff */
[----:B------:R-:W-:Y:S01]  /*3cc0*/  @!P3 IMAD.MOV R126, RZ, RZ, -R126 ;  /* 0x000000ffff7eb224 */ /* 0x000fe200078e0a7e */
[----:B------:R-:W-:-:S03]  /*3cd0*/  ISETP.GE.AND P3, PT, R99, RZ, PT ;  /* 0x000000ff6300720c */ /* 0x000fc60003f66270 */
[----:B------:R0:W2:Y:S01]  /*3ce0*/  @P2 LDG.E.U16 R190, desc[UR20][R6.64] ;  /* 0x0000001406be2981 */ /* 0x0000a2000c1e1500 */
[----:B------:R-:W-:Y:S01]  /*3cf0*/  ISETP.GE.AND P2, PT, R101, RZ, PT ;  /* 0x000000ff6500720c */ /* 0x000fe20003f46270 */
[----:B------:R-:W-:Y:S01]  /*3d00*/  @!P4 IMAD.MOV R118, RZ, RZ, -R118 ;  /* 0x000000ffff76c224 */ /* 0x000fe200078e0a76 */
[----:B------:R-:W-:Y:S02]  /*3d10*/  ISETP.GE.AND P5, PT, R105, RZ, PT ;  /* 0x000000ff6900720c */ /* 0x000fe40003fa6270 */
[----:B------:R-:W-:Y:S01]  /*3d20*/  ISETP.GE.AND P4, PT, R95, RZ, PT ;  /* 0x000000ff5f00720c */ /* 0x000fe20003f86270 */
[----:B------:R-:W-:Y:S01]  /*3d30*/  @!P6 IMAD.MOV R140, RZ, RZ, -R140 ;  /* 0x000000ffff8ce224 */ /* 0x000fe200078e0a8c */
[----:B------:R-:W-:-:S03]  /*3d40*/  ISETP.GE.AND P6, PT, R119, RZ, PT ;  /* 0x000000ff7700720c */ /* 0x000fc60003fc6270 */
[----:B------:R-:W-:Y:S01]  /*3d50*/  @!P3 IMAD.MOV R114, RZ, RZ, -R114 ;  /* 0x000000ffff72b224 */ /* 0x000fe200078e0a72 */
[----:B------:R-:W-:Y:S01]  /*3d60*/  ISETP.GE.AND P3, PT, R26, RZ, PT ;  /* 0x000000ff1a00720c */ /* 0x000fe20003f66270 */
[C---:B------:R-:W-:Y:S02]  /*3d70*/  IMAD R26, R20.reuse, 0x2, R9 ;  /* 0x00000002141a7824 */ /* 0x040fe400078e0209 */
[----:B------:R-:W-:Y:S01]  /*3d80*/  @!P2 IMAD.MOV R116, RZ, RZ, -R116 ;  /* 0x000000ffff74a224 */ /* 0x000fe200078e0a74 */
[----:B------:R-:W-:Y:S01]  /*3d90*/  ISETP.GE.AND P2, PT, R27, RZ, PT ;  /* 0x000000ff1b00720c */ /* 0x000fe20003f46270 */
[----:B------:R-:W-:Y:S01]  /*3da0*/  @!P5 IMAD.MOV R122, RZ, RZ, -R122 ;  /* 0x000000ffff7ad224 */ /* 0x000fe200078e0a7a */
[----:B------:R-:W-:Y:S01]  /*3db0*/  ISETP.GE.AND P5, PT, R97, RZ, PT ;  /* 0x000000ff6100720c */ /* 0x000fe20003fa6270 */
[----:B------:R-:W-:Y:S01]  /*3dc0*/  @!P4 IMAD.MOV R110, RZ, RZ, -R110 ;  /* 0x000000ffff6ec224 */ /* 0x000fe200078e0a6e */
[----:B------:R-:W-:Y:S01]  /*3dd0*/  ISETP.GE.AND P4, PT, R17, RZ, PT ;  /* 0x000000ff1100720c */ /* 0x000fe20003f86270 */
[----:B------:R-:W-:-:S02]  /*3de0*/  IMAD R27, R20, 0x2, R26 ;  /* 0x00000002141b7824 */ /* 0x000fc400078e021a */
[----:B------:R-:W-:Y:S02]  /*3df0*/  @!P6 IMAD.MOV R130, RZ, RZ, -R130 ;  /* 0x000000ffff82e224 */ /* 0x000fe400078e0a82 */
[C---:B------:R-:W-:Y:S01]  /*3e00*/  IMAD R9, R20.reuse, 0x2, R27 ;  /* 0x0000000214097824 */ /* 0x040fe200078e021b */
[----:B------:R-:W-:Y:S01]  /*3e10*/  ISETP.GE.AND P6, PT, R109, RZ, PT ;  /* 0x000000ff6d00720c */ /* 0x000fe20003fc6270 */
[----:B------:R-:W-:Y:S01]  /*3e20*/  @!P3 IMAD.MOV R102, RZ, RZ, -R102 ;  /* 0x000000ffff66b224 */ /* 0x000fe200078e0a66 */
[----:B0-----:R-:W-:Y:S02]  /*3e30*/  LOP3.LUT R6, R85, 0x28, RZ, 0xfc, !PT ;  /* 0x0000002855067812 */ /* 0x001fe400078efcff */
[----:B------:R-:W-:Y:S01]  /*3e40*/  LEA R8, P3, R9, R86, 0x1 ;  /* 0x0000005609087211 */ /* 0x000fe200078608ff */
[----:B------:R-:W-:Y:S01]  /*3e50*/  IMAD R17, R20, 0x2, R9 ;  /* 0x0000000214117824 */ /* 0x000fe200078e0209 */
[----:B------:R-:W-:Y:S01]  /*3e60*/  LOP3.LUT R7, R85, 0x2a, RZ, 0xfc, !PT ;  /* 0x0000002a55077812 */ /* 0x000fe200078efcff */
[----:B------:R-:W-:Y:S01]  /*3e70*/  @!P5 IMAD.MOV R112, RZ, RZ, -R112 ;  /* 0x000000ffff70d224 */ /* 0x000fe200078e0a70 */
[----:B------:R-:W-:Y:S01]  /*3e80*/  LEA.HI.X.SX32 R9, R9, R87, 0x1, P3 ;  /* 0x0000005709097211 */ /* 0x000fe200018f0eff */
[----:B------:R-:W-:Y:S01]  /*3e90*/  @!P4 IMAD.MOV R96, RZ, RZ, -R96 ;  /* 0x000000ffff60c224 */ /* 0x000fe200078e0a60 */
[----:B------:R-:W-:Y:S01]  /*3ea0*/  ISETP.LT.AND P5, PT, R6, R22, P0 ;  /* 0x000000160600720c */ /* 0x000fe200007a1270 */
[----:B------:R-:W-:Y:S01]  /*3eb0*/  @!P2 IMAD.MOV R108, RZ, RZ, -R108 ;  /* 0x000000ffff6ca224 */ /* 0x000fe200078e0a6c */
[----:B------:R-:W-:-:S02]  /*3ec0*/  ISETP.GE.AND P3, PT, R93, RZ, PT ;  /* 0x000000ff5d00720c */ /* 0x000fc40003f66270 */
[----:B------:R-:W-:Y:S02]  /*3ed0*/  ISETP.GE.AND P4, PT, R92, RZ, PT ;  /* 0x000000ff5c00720c */ /* 0x000fe40003f86270 */
[----:B------:R-:W-:Y:S01]  /*3ee0*/  ISETP.LT.AND P2, PT, R7, R22, P0 ;  /* 0x000000160700720c */ /* 0x000fe20000741270 */
[----:B------:R-:W-:Y:S01]  /*3ef0*/  @!P6 IMAD.MOV R120, RZ, RZ, -R120 ;  /* 0x000000ffff78e224 */ /* 0x000fe200078e0a78 */
[C---:B------:R-:W-:Y:S02]  /*3f00*/  LEA R10, P6, R17.reuse, R86, 0x1 ;  /* 0x00000056110a7211 */ /* 0x040fe400078c08ff */
[----:B------:R-:W-:Y:S02]  /*3f10*/  PRMT R186, RZ, 0x7610, R186 ;  /* 0x00007610ffba7816 */ /* 0x000fe400000000ba */
[----:B------:R-:W-:Y:S02]  /*3f20*/  PRMT R179, RZ, 0x7610, R179 ;  /* 0x00007610ffb37816 */ /* 0x000fe400000000b3 */
[----:B------:R-:W-:Y:S01]  /*3f30*/  LEA.HI.X.SX32 R11, R17, R87, 0x1, P6 ;  /* 0x00000057110b7211 */ /* 0x000fe200030f0eff */
[----:B------:R-:W-:Y:S01]  /*3f40*/  @!P3 IMAD.MOV R104, RZ, RZ, -R104 ;  /* 0x000000ffff68b224 */ /* 0x000fe200078e0a68 */
[----:B------:R0:W2:Y:S01]  /*3f50*/  @P5 LDG.E.U16 R186, desc[UR20][R8.64] ;  /* 0x0000001408ba5981 */ /* 0x0000a2000c1e1500 */
[----:B------:R-:W-:Y:S01]  /*3f60*/  ISETP.GE.AND P6, PT, R89, RZ, PT ;  /* 0x000000ff5900720c */ /* 0x000fe20003fc6270 */
[----:B------:R-:W-:Y:S01]  /*3f70*/  @!P4 IMAD.MOV R98, RZ, RZ, -R98 ;  /* 0x000000ffff62c224 */ /* 0x000fe200078e0a62 */
[----:B------:R-:W-:Y:S01]  /*3f80*/  ISETP.GE.AND P5, PT, R91, RZ, PT ;  /* 0x000000ff5b00720c */ /* 0x000fe20003fa6270 */
[----:B------:R1:W2:Y:S01]  /*3f90*/  @P2 LDG.E.U16 R179, desc[UR20][R10.64] ;  /* 0x000000140ab32981 */ /* 0x0002a2000c1e1500 */
[----:B------:R-:W-:-:S02]  /*3fa0*/  ISETP.GE.AND P3, PT, R75, RZ, PT ;  /* 0x000000ff4b00720c */ /* 0x000fc40003f66270 */
[----:B------:R-:W-:Y:S02]  /*3fb0*/  ISETP.GE.AND P4, PT, R73, RZ, PT ;  /* 0x000000ff4900720c */ /* 0x000fe40003f86270 */
[----:B------:R-:W-:Y:S01]  /*3fc0*/  ISETP.GE.AND P2, PT, R77, RZ, PT ;  /* 0x000000ff4d00720c */ /* 0x000fe20003f46270 */
[----:B------:R-:W-:Y:S01]  /*3fd0*/  IMAD R18, R20, 0x2, R17 ;  /* 0x0000000214127824 */ /* 0x000fe200078e0211 */
[----:B0-----:R-:W-:-:S03]  /*3fe0*/  LOP3.LUT R8, R85, 0x30, RZ, 0xfc, !PT ;  /* 0x0000003055087812 */ /* 0x001fc600078efcff */
[----:B------:R-:W-:Y:S02]  /*3ff0*/  IMAD R17, R20, 0x4, R18 ;  /* 0x0000000414117824 */ /* 0x000fe400078e0212 */
[----:B------:R-:W-:Y:S02]  /*4000*/  @!P6 IMAD.MOV R100, RZ, RZ, -R100 ;  /* 0x000000ffff64e224 */ /* 0x000fe400078e0a64 */
[----:B------:R-:W-:Y:S01]  /*4010*/  @!P5 IMAD.MOV R106, RZ, RZ, -R106 ;  /* 0x000000ffff6ad224 */ /* 0x000fe200078e0a6a */
[----:B-1----:R-:W-:Y:S01]  /*4020*/  LEA R10, P6, R17, R86, 0x1 ;  /* 0x00000056110a7211 */ /* 0x002fe200078c08ff */
[----:B------:R-:W-:Y:S01]  /*4030*/  @!P3 IMAD.MOV R90, RZ, RZ, -R90 ;  /* 0x000000ffff5ab224 */ /* 0x000fe200078e0a5a */
[----:B------:R-:W-:Y:S01]  /*4040*/  ISETP.LT.AND P5, PT, R8, R22, P0 ;  /* 0x000000160800720c */ /* 0x000fe200007a1270 */
[----:B------:R-:W-:Y:S01]  /*4050*/  @!P4 IMAD.MOV R72, RZ, RZ, -R72 ;  /* 0x000000ffff48c224 */ /* 0x000fe200078e0a48 */
[----:B------:R-:W-:Y:S01]  /*4060*/  ISETP.GE.AND P3, PT, R69, RZ, PT ;  /* 0x000000ff4500720c */ /* 0x000fe20003f66270 */
[----:B------:R-:W-:Y:S01]  /*4070*/  @!P2 IMAD.MOV R94, RZ, RZ, -R94 ;  /* 0x000000ffff5ea224 */ /* 0x000fe200078e0a5e */
[----:B------:R-:W-:-:S02]  /*4080*/  ISETP.GE.AND P4, PT, R65, RZ, PT ;  /* 0x000000ff4100720c */ /* 0x000fc40003f86270 */
[----:B------:R-:W-:Y:S02]  /*4090*/  ISETP.GE.AND P2, PT, R71, RZ, PT ;  /* 0x000000ff4700720c */ /* 0x000fe40003f46270 */
[----:B------:R-:W-:Y:S02]  /*40a0*/  LEA.HI.X.SX32 R11, R17, R87, 0x1, P6 ;  /* 0x00000057110b7211 */ /* 0x000fe400030f0eff */
[----:B------:R-:W-:Y:S02]  /*40b0*/  ISETP.GE.AND P6, PT, R67, RZ, PT ;  /* 0x000000ff4300720c */ /* 0x000fe40003fc6270 */
[----:B------:R-:W-:Y:S02]  /*40c0*/  PRMT R185, RZ, 0x7610, R185 ;  /* 0x00007610ffb97816 */ /* 0x000fe400000000b9 */
[----:B------:R-:W-:Y:S01]  /*40d0*/  LOP3.LUT R9, R85, 0x32, RZ, 0xfc, !PT ;  /* 0x0000003255097812 */ /* 0x000fe200078efcff */
[----:B------:R-:W-:Y:S02]  /*40e0*/  @!P3 IMAD.MOV R88, RZ, RZ, -R88 ;  /* 0x000000ffff58b224 */ /* 0x000fe400078e0a58 */
[----:B------:R-:W-:Y:S01]  /*40f0*/  IMAD R17, R20, 0x2, R17 ;  /* 0x0000000214117824 */ /* 0x000fe200078e0211 */
[----:B------:R0:W2:Y:S01]  /*4100*/  @P5 LDG.E.U16 R185, desc[UR20][R10.64] ;  /* 0x000000140ab95981 */ /* 0x0000a2000c1e1500 */
[----:B------:R-:W-:Y:S01]  /*4110*/  @!P4 IMAD.MOV R66, RZ, RZ, -R66 ;  /* 0x000000ffff42c224 */ /* 0x000fe200078e0a42 */
[----:B------:R-:W-:Y:S01]  /*4120*/  ISETP.LT.AND P3, PT, R9, R22, P0 ;  /* 0x000000160900720c */ /* 0x000fe20000761270 */
[----:B------:R-:W-:Y:S01]  /*4130*/  @!P2 IMAD.MOV R68, RZ, RZ, -R68 ;  /* 0x000000ffff44a224 */ /* 0x000fe200078e0a44 */
[----:B------:R-:W-:-:S02]  /*4140*/  ISETP.GE.AND P5, PT, R61, RZ, PT ;  /* 0x000000ff3d00720c */ /* 0x000fc40003fa6270 */
[----:B------:R-:W-:Y:S01]  /*4150*/  ISETP.GE.AND P4, PT, R59, RZ, PT ;  /* 0x000000ff3b00720c */ /* 0x000fe20003f86270 */
[----:B------:R-:W-:Y:S01]  /*4160*/  @!P6 IMAD.MOV R70, RZ, RZ, -R70 ;  /* 0x000000ffff46e224 */ /* 0x000fe200078e0a46 */
[----:B------:R-:W-:Y:S02]  /*4170*/  ISETP.GE.AND P2, PT, R63, RZ, PT ;  /* 0x000000ff3f00720c */ /* 0x000fe40003f46270 */
[C---:B0-----:R-:W-:Y:S02]  /*4180*/  LEA R10, P6, R17.reuse, R86, 0x1 ;  /* 0x00000056110a7211 */ /* 0x041fe400078c08ff */
[----:B------:R-:W-:Y:S02]  /*4190*/  PRMT R183, RZ, 0x7610, R183 ;  /* 0x00007610ffb77816 */ /* 0x000fe400000000b7 */
[----:B------:R-:W-:-:S03]  /*41a0*/  LEA.HI.X.SX32 R11, R17, R87, 0x1, P6 ;  /* 0x00000057110b7211 */ /* 0x000fc600030f0eff */
[----:B------:R-:W-:Y:S01]  /*41b0*/  @!P5 IMAD.MOV R58, RZ, RZ, -R58 ;  /* 0x000000ffff3ad224 */ /* 0x000fe200078e0a3a */
[----:B------:R-:W-:Y:S01]  /*41c0*/  ISETP.GE.AND P5, PT, R35, RZ, PT ;  /* 0x000000ff2300720c */ /* 0x000fe20003fa6270 */
[----:B------:R0:W2:Y:S01]  /*41d0*/  @P3 LDG.E.U16 R183, desc[UR20][R10.64] ;  /* 0x000000140ab73981 */ /* 0x0000a2000c1e1500 */
[----:B------:R-:W-:Y:S01]  /*41e0*/  @!P4 IMAD.MOV R64, RZ, RZ, -R64 ;  /* 0x000000ffff40c224 */ /* 0x000fe200078e0a40 */
[----:B------:R-:W-:Y:S01]  /*41f0*/  ISETP.GE.AND P3, PT, R53, RZ, PT ;  /* 0x000000ff3500720c */ /* 0x000fe20003f66270 */
[----:B------:R-:W-:Y:S01]  /*4200*/  @!P2 IMAD.MOV R62, RZ, RZ, -R62 ;  /* 0x000000ffff3ea224 */ /* 0x000fe200078e0a3e */
[----:B------:R-:W-:Y:S02]  /*4210*/  ISETP.GE.AND P4, PT, R51, RZ, PT ;  /* 0x000000ff3300720c */ /* 0x000fe40003f86270 */
[----:B------:R-:W-:-:S06]  /*4220*/  ISETP.GE.AND P2, PT, R57, RZ, PT ;  /* 0x000000ff3900720c */ /* 0x000fcc0003f46270 */
[----:B------:R-:W-:Y:S01]  /*4230*/  @!P5 IMAD.MOV R50, RZ, RZ, -R50 ;  /* 0x000000ffff32d224 */ /* 0x000fe200078e0a32 */
[----:B------:R-:W-:Y:S02]  /*4240*/  ISETP.GE.AND P5, PT, R41, RZ, PT ;  /* 0x000000ff2900720c */ /* 0x000fe40003fa6270 */
[----:B------:R-:W-:Y:S01]  /*4250*/  @!P3 IMAD.MOV R74, RZ, RZ, -R74 ;  /* 0x000000ffff4ab224 */ /* 0x000fe200078e0a4a */
[----:B------:R-:W-:Y:S01]  /*4260*/  ISETP.GE.AND P3, PT, R47, RZ, PT ;  /* 0x000000ff2f00720c */ /* 0x000fe20003f66270 */
[----:B------:R-:W-:Y:S01]  /*4270*/  @!P4 IMAD.MOV R54, RZ, RZ, -R54 ;  /* 0x000000ffff36c224 */ /* 0x000fe200078e0a36 */
[----:B------:R-:W-:Y:S01]  /*4280*/  ISETP.GE.AND P4, PT, R45, RZ, PT ;  /* 0x000000ff2d00720c */ /* 0x000fe20003f86270 */
[----:B------:R-:W-:Y:S01]  /*4290*/  @!P2 IMAD.MOV R60, RZ, RZ, -R60 ;  /* 0x000000ffff3ca224 */ /* 0x000fe200078e0a3c */
[----:B------:R-:W-:Y:S01]  /*42a0*/  ISETP.GE.AND P2, PT, R49, RZ, PT ;  /* 0x000000ff3100720c */ /* 0x000fe20003f46270 */
[----:B------:R-:W-:Y:S01]  /*42b0*/  IMAD R168, R20, 0x2, R17 ;  /* 0x0000000214a87824 */ /* 0x000fe200078e0211 */
[----:B------:R-:W-:-:S04]  /*42c0*/  ISETP.GE.AND P6, PT, R55, RZ, PT ;  /* 0x000000ff3700720c */ /* 0x000fc80003fc6270 */
        /* <DEDUP_REMOVED lines=8> */
[----:B------:R-:W-:-:S04]  /*4350*/  IMAD R170, R20, 0x2, R168 ;  /* 0x0000000214aa7824 */ /* 0x000fc800078e02a8 */
[----:B------:R-:W-:Y:S01]  /*4360*/  IMAD R17, R20, 0x2, R170 ;  /* 0x0000000214117824 */ /* 0x000fe200078e02aa */
[----:B0-----:R-:W-:-:S03]  /*4370*/  LOP3.LUT R11, R85, 0x3a, RZ, 0xfc, !PT ;  /* 0x0000003a550b7812 */ /* 0x001fc600078efcff */
[----:B------:R-:W-:Y:S01]  /*4380*/  IMAD R172, R20, 0x2, R17 ;  /* 0x0000000214ac7824 */ /* 0x000fe200078e0211 */
[----:B------:R-:W-:Y:S01]  /*4390*/  LOP3.LUT R10, R85, 0x38, RZ, 0xfc, !PT ;  /* 0x00000038550a7812 */ /* 0x000fe200078efcff */
[----:B------:R-:W-:Y:S01]  /*43a0*/  @!P3 IMAD.MOV R78, RZ, RZ, -R78 ;  /* 0x000000ffff4eb224 */ /* 0x000fe200078e0a4e */
[----:B------:R-:W-:Y:S01]  /*43b0*/  ISETP.LT.AND P3, PT, R11, R22, P0 ;  /* 0x000000160b00720c */ /* 0x000fe20000761270 */
[----:B------:R-:W-:Y:S01]  /*43c0*/  @!P4 IMAD.MOV R79, RZ, RZ, -R79 ;  /* 0x000000ffff4fc224 */ /* 0x000fe200078e0a4f */
[-C--:B------:R-:W-:Y:S01]  /*43d0*/  LEA R24, P4, R17, R86.reuse, 0x1 ;  /* 0x0000005611187211 */ /* 0x080fe200078808ff */
[----:B------:R-:W-:Y:S01]  /*43e0*/  @!P5 IMAD.MOV R14, RZ, RZ, -R14 ;  /* 0x000000ffff0ed224 */ /* 0x000fe200078e0a0e */
[----:B------:R-:W-:Y:S01]  /*43f0*/  ISETP.GE.AND P5, PT, R16, RZ, PT ;  /* 0x000000ff1000720c */ /* 0x000fe20003fa6270 */
[----:B------:R-:W-:Y:S01]  /*4400*/  @!P6 IMAD.MOV R56, RZ, RZ, -R56 ;  /* 0x000000ffff38e224 */ /* 0x000fe200078e0a38 */
[----:B------:R-:W-:Y:S01]  /*4410*/  LEA R16, P6, R172, R86, 0x1 ;  /* 0x00000056ac107211 */ /* 0x000fe200078c08ff */
[----:B------:R-:W-:Y:S01]  /*4420*/  @!P2 IMAD.MOV R46, RZ, RZ, -R46 ;  /* 0x000000ffff2ea224 */ /* 0x000fe200078e0a2e */
[----:B------:R-:W-:-:S02]  /*4430*/  ISETP.LT.AND P2, PT, R10, R22, P0 ;  /* 0x000000160a00720c */ /* 0x000fc40000741270 */
[-C--:B------:R-:W-:Y:S02]  /*4440*/  LEA.HI.X.SX32 R25, R17, R87.reuse, 0x1, P4 ;  /* 0x0000005711197211 */ /* 0x080fe400020f0eff */
[----:B------:R-:W-:Y:S02]  /*4450*/  LEA.HI.X.SX32 R17, R172, R87, 0x1, P6 ;  /* 0x00000057ac117211 */ /* 0x000fe400030f0eff */
[----:B------:R-:W-:Y:S02]  /*4460*/  ISETP.GE.AND P6, PT, R36, RZ, PT ;  /* 0x000000ff2400720c */ /* 0x000fe40003fc6270 */
[----:B------:R-:W-:Y:S02]  /*4470*/  PRMT R182, RZ, 0x7610, R182 ;  /* 0x00007610ffb67816 */ /* 0x000fe400000000b6 */
[----:B------:R-:W-:Y:S02]  /*4480*/  SHF.R.U32.HI R35, RZ, 0x6, R173 ;  /* 0x00000006ff237819 */ /* 0x000fe400000116ad */
[----:B------:R-:W-:-:S02]  /*4490*/  PRMT R184, RZ, 0x7610, R184 ;  /* 0x00007610ffb87816 */ /* 0x000fc400000000b8 */
[----:B------:R-:W-:Y:S01]  /*44a0*/  SGXT.U32 R35, R35, 0x1 ;  /* 0x000000012323781a */ /* 0x000fe20000000000 */
[----:B------:R0:W2:Y:S01]  /*44b0*/  @P3 LDG.E.U16 R182, desc[UR20][R16.64] ;  /* 0x0000001410b63981 */ /* 0x0000a2000c1e1500 */
[----:B------:R-:W-:Y:S01]  /*44c0*/  ISETP.NE.AND P3, PT, R19, RZ, PT ;  /* 0x000000ff1300720c */ /* 0x000fe20003f65270 */
[----:B------:R-:W-:Y:S01]  /*44d0*/  @!P5 IMAD.MOV R34, RZ, RZ, -R34 ;  /* 0x000000ffff22d224 */ /* 0x000fe200078e0a22 */
[----:B------:R-:W-:Y:S01]  /*44e0*/  LOP3.LUT R19, RZ, R19, RZ, 0x33, !PT ;  /* 0x00000013ff137212 */ /* 0x000fe200078e33ff */
[----:B------:R1:W2:Y:S01]  /*44f0*/  @P2 LDG.E.U16 R184, desc[UR20][R24.64] ;  /* 0x0000001418b82981 */ /* 0x0002a2000c1e1500 */
[----:B------:R-:W-:Y:S02]  /*4500*/  ISETP.LT.AND P2, PT, R35, R22, P0 ;  /* 0x000000162300720c */ /* 0x000fe40000741270 */
[----:B------:R-:W-:Y:S01]  /*4510*/  ISETP.GE.AND P5, PT, R12, RZ, PT ;  /* 0x000000ff0c00720c */ /* 0x000fe20003fa6270 */
[----:B------:R-:W-:Y:S01]  /*4520*/  @!P6 IMAD.MOV R40, RZ, RZ, -R40 ;  /* 0x000000ffff28e224 */ /* 0x000fe200078e0a28 */
[----:B------:R-:W-:-:S02]  /*4530*/  SEL R137, R19, R88, !P3 ;  /* 0x0000005813897207 */ /* 0x000fc40005800000 */
[C---:B------:R-:W-:Y:S02]  /*4540*/  LEA R88, P6, R33.reuse, R86, 0x1 ;  /* 0x0000005621587211 */ /* 0x040fe400078c08ff */
[----:B------:R-:W-:Y:S02]  /*4550*/  PRMT R187, RZ, 0x7610, R187 ;  /* 0x00007610ffbb7816 */ /* 0x000fe400000000bb */
[----:B------:R-:W-:Y:S02]  /*4560*/  LEA.HI.X.SX32 R89, R33, R87, 0x1, P6 ;  /* 0x0000005721597211 */ /* 0x000fe400030f0eff */
[----:B0-----:R-:W-:-:S03]  /*4570*/  LOP3.LUT R16, R85, 0x2, RZ, 0xfc, !PT ;  /* 0x0000000255107812 */ /* 0x001fc600078efcff */
[----:B------:R-:W2:Y:S01]  /*4580*/  @P2 LDG.E.U16 R187, desc[UR20][R88.64] ;  /* 0x0000001458bb2981 */ /* 0x000ea2000c1e1500 */
[----:B------:R-:W-:Y:S01]  /*4590*/  @!P5 IMAD.MOV R42, RZ, RZ, -R42 ;  /* 0x000000ffff2ad224 */ /* 0x000fe200078e0a2a */
[----:B------:R-:W-:Y:S02]  /*45a0*/  ISETP.LT.AND P5, PT, R16, R22, P0 ;  /* 0x000000161000720c */ /* 0x000fe400007a1270 */
[----:B------:R-:W-:Y:S02]  /*45b0*/  SEL R133, R19, R90, !P3 ;  /* 0x0000005a13857207 */ /* 0x000fe40005800000 */
[C---:B------:R-:W-:Y:S02]  /*45c0*/  LEA R90, P6, R31.reuse, R86, 0x1 ;  /* 0x000000561f5a7211 */ /* 0x040fe400078c08ff */
[----:B------:R-:W-:Y:S02]  /*45d0*/  PRMT R181, RZ, 0x7610, R181 ;  /* 0x00007610ffb57816 */ /* 0x000fe400000000b5 */
[----:B------:R-:W-:-:S05]  /*45e0*/  LEA.HI.X.SX32 R91, R31, R87, 0x1, P6 ;  /* 0x000000571f5b7211 */ /* 0x000fca00030f0eff */
[----:B------:R-:W2:Y:S01]  /*45f0*/  @P5 LDG.E.U16 R181, desc[UR20][R90.64] ;  /* 0x000000145ab55981 */ /* 0x000ea2000c1e1500 */
[----:B------:R-:W-:Y:S01]  /*4600*/  ISETP.GE.AND P4, PT, R37, RZ, PT ;  /* 0x000000ff2500720c */ /* 0x000fe20003f86270 */
[----:B------:R-:W-:Y:S01]  /*4610*/  IMAD R36, R215, R21, RZ ;  /* 0x00000015d7247224 */ /* 0x000fe200078e02ff */
[C---:B------:R-:W-:Y:S02]  /*4620*/  SEL R35, R19.reuse, R162, !P3 ;  /* 0x000000a213237207 */ /* 0x040fe40005800000 */
[C---:B------:R-:W-:Y:S02]  /*4630*/  SEL R32, R19.reuse, R32, !P3 ;  /* 0x0000002013207207 */ /* 0x040fe40005800000 */
[----:B------:R-:W-:Y:S01]  /*4640*/  SEL R95, R19, R164, !P3 ;  /* 0x000000a4135f7207 */ /* 0x000fe20005800000 */
[----:B------:R-:W-:Y:S01]  /*4650*/  IMAD R35, R35, UR4, RZ ;  /* 0x0000000423237c24 */ /* 0x000fe2000f8e02ff */
[C---:B------:R-:W-:Y:S01]  /*4660*/  SEL R97, R19.reuse, R160, !P3 ;  /* 0x000000a013617207 */ /* 0x040fe20005800000 */
[----:B------:R-:W-:Y:S01]  /*4670*/  IMAD R31, R32, UR4, RZ ;  /* 0x00000004201f7c24 */ /* 0x000fe2000f8e02ff */
[----:B------:R-:W-:-:S03]  /*4680*/  SEL R30, R19, R30, !P3 ;  /* 0x0000001e131e7207 */ /* 0x000fc60005800000 */
[----:B------:R-:W-:Y:S01]  /*4690*/  @!P4 IMAD.MOV R38, RZ, RZ, -R38 ;  /* 0x000000ffff26c224 */ /* 0x000fe200078e0a26 */
[C---:B------:R-:W-:Y:S02]  /*46a0*/  LEA R92, P4, R36.reuse, UR18, 0x1 ;  /* 0x00000012245c7c11 */ /* 0x040fe4000f8808ff */
[----:B-1----:R-:W-:Y:S01]  /*46b0*/  SEL R25, R19, R14, !P3 ;  /* 0x0000000e13197207 */ /* 0x002fe20005800000 */
[----:B------:R-:W-:Y:S01]  /*46c0*/  IMAD R95, R95, UR4, RZ ;  /* 0x000000045f5f7c24 */ /* 0x000fe2000f8e02ff */
[----:B------:R-:W-:Y:S02]  /*46d0*/  SEL R16, R19, R34, !P3 ;  /* 0x0000002213107207 */ /* 0x000fe40005800000 */
[----:B------:R-:W-:Y:S01]  /*46e0*/  LEA.HI.X.SX32 R14, R36, UR19, 0x1, P4 ;  /* 0x00000013240e7c11 */ /* 0x000fe2000a0f0eff */
[----:B------:R-:W-:Y:S01]  /*46f0*/  IMAD R97, R97, UR4, RZ ;  /* 0x0000000461617c24 */ /* 0x000fe2000f8e02ff */
[----:B------:R-:W-:Y:S02]  /*4700*/  SEL R37, R19, R158, !P3 ;  /* 0x0000009e13257207 */ /* 0x000fe40005800000 */
[----:B------:R-:W-:Y:S01]  /*4710*/  LEA R34, P4, R35, R92, 0x1 ;  /* 0x0000005c23227211 */ /* 0x000fe200078808ff */
[----:B------:R-:W-:Y:S01]  /*4720*/  IMAD R33, R30, UR4, RZ ;  /* 0x000000041e217c24 */ /* 0x000fe2000f8e02ff */
[----:B------:R-:W-:-:S02]  /*4730*/  SEL R99, R19, R154, !P3 ;  /* 0x0000009a13637207 */ /* 0x000fc40005800000 */
[----:B------:R-:W-:Y:S02]  /*4740*/  SEL R101, R19, R150, !P3 ;  /* 0x0000009613657207 */ /* 0x000fe40005800000 */
[----:B------:R-:W-:Y:S01]  /*4750*/  LEA R30, P6, R31, R92, 0x1 ;  /* 0x0000005c1f1e7211 */ /* 0x000fe200078c08ff */
[----:B------:R-:W-:Y:S01]  /*4760*/  IMAD R37, R37, UR4, RZ ;  /* 0x0000000425257c24 */ /* 0x000fe2000f8e02ff */
[----:B------:R-:W-:Y:S02]  /*4770*/  SEL R131, R19, R94, !P3 ;  /* 0x0000005e13837207 */ /* 0x000fe40005800000 */
[----:B------:R-:W-:Y:S01]  /*4780*/  LEA.HI.X.SX32 R35, R35, R14, 0x1, P4 ;  /* 0x0000000e23237211 */ /* 0x000fe200020f0eff */
[----:B------:R-:W-:Y:S01]  /*4790*/  IMAD R99, R99, UR4, RZ ;  /* 0x0000000463637c24 */ /* 0x000fe2000f8e02ff */
[C---:B------:R-:W-:Y:S02]  /*47a0*/  SEL R39, R19.reuse, R156, !P3 ;  /* 0x0000009c13277207 */ /* 0x040fe40005800000 */
[----:B------:R-:W-:-:S02]  /*47b0*/  SEL R63, R19, R96, !P3 ;  /* 0x00000060133f7207 */ /* 0x000fc40005800000 */
[----:B------:R-:W-:Y:S02]  /*47c0*/  LEA R94, P4, R95, R92, 0x1 ;  /* 0x0000005c5f5e7211 */ /* 0x000fe400078808ff */
[----:B------:R-:W-:Y:S02]  /*47d0*/  SEL R41, R19, R152, !P3 ;  /* 0x0000009813297207 */ /* 0x000fe40005800000 */
[----:B------:R-:W-:Y:S01]  /*47e0*/  LEA R96, P5, R97, R92, 0x1 ;  /* 0x0000005c61607211 */ /* 0x000fe200078a08ff */
[----:B------:R-:W-:Y:S01]  /*47f0*/  IMAD R101, R101, UR4, RZ ;  /* 0x0000000465657c24 */ /* 0x000fe2000f8e02ff */
[----:B------:R-:W-:Y:S02]  /*4800*/  LEA.HI.X.SX32 R31, R31, R14, 0x1, P6 ;  /* 0x0000000e1f1f7211 */ /* 0x000fe400030f0eff */
[----:B------:R-:W-:Y:S02]  /*4810*/  SEL R103, R19, R148, !P3 ;  /* 0x0000009413677207 */ /* 0x000fe40005800000 */
[----:B------:R-:W-:Y:S01]  /*4820*/  LEA R32, P6, R33, R92, 0x1 ;  /* 0x0000005c21207211 */ /* 0x000fe200078c08ff */
[----:B------:R-:W-:Y:S01]  /*4830*/  IMAD R39, R39, UR4, RZ ;  /* 0x0000000427277c24 */ /* 0x000fe2000f8e02ff */
[----:B------:R-:W-:Y:S01]  /*4840*/  LEA.HI.X.SX32 R95, R95, R14, 0x1, P4 ;  /* 0x0000000e5f5f7211 */ /* 0x000fe200020f0eff */
[----:B------:R-:W-:Y:S01]  /*4850*/  IMAD R41, R41, UR4, RZ ;  /* 0x0000000429297c24 */ /* 0x000fe2000f8e02ff */
[----:B------:R-:W-:-:S02]  /*4860*/  SEL R105, R19, R144, !P3 ;  /* 0x0000009013697207 */ /* 0x000fc40005800000 */
[----:B------:R-:W-:Y:S02]  /*4870*/  SEL R127, R19, R98, !P3 ;  /* 0x00000062137f7207 */ /* 0x000fe40005800000 */
[----:B------:R-:W-:Y:S02]  /*4880*/  LEA R36, P4, R37, R92, 0x1 ;  /* 0x0000005c25247211 */ /* 0x000fe400078808ff */
[----:B------:R-:W-:Y:S02]  /*4890*/  LEA.HI.X.SX32 R97, R97, R14, 0x1, P5 ;  /* 0x0000000e61617211 */ /* 0x000fe400028f0eff */
[----:B------:R-:W-:Y:S02]  /*48a0*/  SEL R43, R19, R140, !P3 ;  /* 0x0000008c132b7207 */ /* 0x000fe40005800000 */
[----:B------:R-:W-:Y:S01]  /*48b0*/  LEA R98, P5, R99, R92, 0x1 ;  /* 0x0000005c63627211 */ /* 0x000fe200078a08ff */
[----:B------:R-:W-:Y:S01]  /*48c0*/  IMAD R103, R103, UR4, RZ ;  /* 0x0000000467677c24 */ /* 0x000fe2000f8e02ff */
[----:B------:R-:W-:-:S02]  /*48d0*/  SEL R67, R19, R100, !P3 ;  /* 0x0000006413437207 */ /* 0x000fc40005800000 */
[----:B------:R-:W-:Y:S02]  /*48e0*/  LEA.HI.X.SX32 R33, R33, R14, 0x1, P6 ;  /* 0x0000000e21217211 */ /* 0x000fe400030f0eff */
[----:B------:R-:W-:Y:S02]  /*48f0*/  SEL R45, R19, R146, !P3 ;  /* 0x00000092132d7207 */ /* 0x000fe40005800000 */
[----:B------:R-:W-:Y:S01]  /*4900*/  LEA R100, P6, R101, R92, 0x1 ;  /* 0x0000005c65647211 */ /* 0x000fe200078c08ff */
[----:B------:R-:W-:Y:S01]  /*4910*/  IMAD R105, R105, UR4, RZ ;  /* 0x0000000469697c24 */ /* 0x000fe2000f8e02ff */
[C---:B------:R-:W-:Y:S02]  /*4920*/  SEL R107, R19.reuse, R142, !P3 ;  /* 0x0000008e136b7207 */ /* 0x040fe40005800000 */
[C---:B------:R-:W-:Y:S02]  /*4930*/  SEL R109, R19.reuse, R138, !P3 ;  /* 0x0000008a136d7207 */ /* 0x040fe40005800000 */
[----:B------:R-:W-:-:S02]  /*4940*/  SEL R47, R19, R134, !P3 ;  /* 0x00000086132f7207 */ /* 0x000fc40005800000 */
[C---:B------:R-:W-:Y:S02]  /*4950*/  SEL R49, R19.reuse, R130, !P3 ;  /* 0x0000008213317207 */ /* 0x040fe40005800000 */
[C---:B------:R-:W-:Y:S02]  /*4960*/  SEL R111, R19.reuse, R136, !P3 ;  /* 0x00000088136f7207 */ /* 0x040fe40005800000 */
[C---:B------:R-:W-:Y:S02]  /*4970*/  SEL R113, R19.reuse, R132, !P3 ;  /* 0x0000008413717207 */ /* 0x040fe40005800000 */
        /* <DEDUP_REMOVED lines=34> */
[----:B------:R-:W-:Y:S02]  /*4ba0*/  SEL R17, R19, R42, !P3 ;  /* 0x0000002a13117207 */ /* 0x000fe40005800000 */
[----:B------:R-:W-:Y:S01]  /*4bb0*/  LEA.HI.X.SX32 R37, R37, R14, 0x1, P4 ;  /* 0x0000000e25257211 */ /* 0x000fe200020f0eff */
[----:B------:R-:W-:Y:S01]  /*4bc0*/  IMAD R43, R43, UR4, RZ ;  /* 0x000000042b2b7c24 */ /* 0x000fe2000f8e02ff */
[----:B------:R-:W-:Y:S02]  /*4bd0*/  SEL R19, R19, R40, !P3 ;  /* 0x0000002813137207 */ /* 0x000fe40005800000 */
[----:B------:R-:W-:Y:S02]  /*4be0*/  LEA R38, P4, R39, R92, 0x1 ;  /* 0x0000005c27267211 */ /* 0x000fe400078808ff */
[----:B------:R-:W-:-:S02]  /*4bf0*/  LEA.HI.X.SX32 R99, R99, R14, 0x1, P5 ;  /* 0x0000000e63637211 */ /* 0x000fc400028f0eff */
[----:B------:R-:W-:Y:S01]  /*4c00*/  LEA R40, P5, R41, R92, 0x1 ;  /* 0x0000005c29287211 */ /* 0x000fe200078a08ff */
[----:B------:R-:W-:Y:S01]  /*4c10*/  IMAD R45, R45, UR4, RZ ;  /* 0x000000042d2d7c24 */ /* 0x000fe2000f8e02ff */
[----:B------:R-:W-:Y:S02]  /*4c20*/  LEA.HI.X.SX32 R101, R101, R14, 0x1, P6 ;  /* 0x0000000e65657211 */ /* 0x000fe400030f0eff */
[----:B------:R-:W-:Y:S01]  /*4c30*/  LEA R102, P6, R103, R92, 0x1 ;  /* 0x0000005c67667211 */ /* 0x000fe200078c08ff */
[----:B------:R-:W-:Y:S01]  /*4c40*/  IMAD R107, R107, UR4, RZ ;  /* 0x000000046b6b7c24 */ /* 0x000fe2000f8e02ff */
[----:B------:R-:W-:Y:S01]  /*4c50*/  LEA.HI.X.SX32 R39, R39, R14, 0x1, P4 ;  /* 0x0000000e27277211 */ /* 0x000fe200020f0eff */
[----:B------:R-:W-:Y:S01]  /*4c60*/  IMAD R109, R109, UR4, RZ ;  /* 0x000000046d6d7c24 */ /* 0x000fe2000f8e02ff */
        /* <DEDUP_REMOVED lines=144> */
[----:B------:R-:W-:Y:S02]  /*5570*/  LOP3.LUT R214, R85, 0x16, RZ, 0xfc, !PT ;  /* 0x0000001655d67812 */ /* 0x000fe400078efcff */
[----:B------:R-:W-:-:S02]  /*5580*/  LEA R164, P4, R25, R92, 0x1 ;  /* 0x0000005c19a47211 */ /* 0x000fc400078808ff */
[----:B------:R-:W-:Y:S02]  /*5590*/  LEA.HI.X.SX32 R161, R78, R14, 0x1, P5 ;  /* 0x0000000e4ea17211 */ /* 0x000fe400028f0eff */
[----:B------:R-:W-:Y:S02]  /*55a0*/  LEA R78, P5, R24, R92, 0x1 ;  /* 0x0000005c184e7211 */ /* 0x000fe400078a08ff */
[----:B------:R-:W-:Y:S02]  /*55b0*/  LEA.HI.X.SX32 R163, R79, R14, 0x1, P6 ;  /* 0x0000000e4fa37211 */ /* 0x000fe400030f0eff */
[----:B------:R-:W-:Y:S02]  /*55c0*/  LEA R166, P6, R16, R92, 0x1 ;  /* 0x0000005c10a67211 */ /* 0x000fe400078c08ff */
[----:B------:R-:W-:Y:S02]  /*55d0*/  LOP3.LUT R12, R85, 0x1c, RZ, 0xfc, !PT ;  /* 0x0000001c550c7812 */ /* 0x000fe400078efcff */
[----:B------:R-:W-:-:S02]  /*55e0*/  ISETP.LT.AND P3, PT, R214, R22, P0 ;  /* 0x00000016d600720c */ /* 0x000fc40000761270 */
[----:B------:R-:W-:Y:S02]  /*55f0*/  LEA.HI.X.SX32 R165, R25, R14, 0x1, P4 ;  /* 0x0000000e19a57211 */ /* 0x000fe400020f0eff */
[----:B------:R-:W-:Y:S02]  /*5600*/  LEA R220, P4, R17, R92, 0x1 ;  /* 0x0000005c11dc7211 */ /* 0x000fe400078808ff */
[----:B------:R-:W-:Y:S02]  /*5610*/  LEA.HI.X.SX32 R79, R24, R14, 0x1, P5 ;  /* 0x0000000e184f7211 */ /* 0x000fe400028f0eff */
[----:B------:R-:W-:Y:S02]  /*5620*/  LEA R92, P5, R19, R92, 0x1 ;  /* 0x0000005c135c7211 */ /* 0x000fe400078a08ff */
[----:B------:R-:W-:Y:S02]  /*5630*/  LEA.HI.X.SX32 R167, R16, R14, 0x1, P6 ;  /* 0x0000000e10a77211 */ /* 0x000fe400030f0eff */
[----:B------:R-:W-:-:S02]  /*5640*/  ISETP.LT.AND P2, PT, R12, R22, P0 ;  /* 0x000000160c00720c */ /* 0x000fc40000741270 */
[----:B------:R-:W-:Y:S02]  /*5650*/  LEA R16, P6, R15, R86, 0x1 ;  /* 0x000000560f107211 */ /* 0x000fe400078c08ff */
[-C--:B------:R-:W-:Y:S02]  /*5660*/  LEA.HI.X.SX32 R93, R19, R14.reuse, 0x1, P5 ;  /* 0x0000000e135d7211 */ /* 0x080fe400028f0eff */
[----:B------:R-:W-:Y:S02]  /*5670*/  LEA.HI.X.SX32 R221, R17, R14, 0x1, P4 ;  /* 0x0000000e11dd7211 */ /* 0x000fe400020f0eff */
[----:B------:R-:W-:Y:S02]  /*5680*/  PRMT R19, RZ, 0x7610, R19 ;  /* 0x00007610ff137816 */ /* 0x000fe40000000013 */
[----:B------:R-:W-:Y:S02]  /*5690*/  LEA R14, P4, R13, R86, 0x1 ;  /* 0x000000560d0e7211 */ /* 0x000fe400078808ff */
[----:B------:R-:W-:-:S02]  /*56a0*/  LEA.HI.X.SX32 R17, R15, R87, 0x1, P6 ;  /* 0x000000570f117211 */ /* 0x000fc400030f0eff */
[----:B------:R-:W-:Y:S02]  /*56b0*/  LOP3.LUT R174, R85, 0x14, RZ, 0xfc, !PT ;  /* 0x0000001455ae7812 */ /* 0x000fe400078efcff */
[----:B------:R-:W-:Y:S01]  /*56c0*/  PRMT R178, RZ, 0x7610, R178 ;  /* 0x00007610ffb27816 */ /* 0x000fe200000000b2 */
[----:B------:R0:W4:Y:S01]  /*56d0*/  @P3 LDG.E.U16 R19, desc[UR20][R16.64] ;  /* 0x0000001410133981 */ /* 0x000122000c1e1500 */
[----:B------:R-:W-:Y:S02]  /*56e0*/  LEA.HI.X.SX32 R15, R13, R87, 0x1, P4 ;  /* 0x000000570d0f7211 */ /* 0x000fe400020f0eff */
[----:B------:R-:W-:Y:S02]  /*56f0*/  LOP3.LUT R13, R85, 0x24, RZ, 0xfc, !PT ;  /* 0x00000024550d7812 */ /* 0x000fe400078efcff */
[-C--:B------:R-:W-:Y:S01]  /*5700*/  ISETP.LT.AND P3, PT, R174, R22.reuse, P0 ;  /* 0x00000016ae00720c */ /* 0x080fe20000761270 */
[----:B------:R1:W4:Y:S01]  /*5710*/  @P2 LDG.E.U16 R178, desc[UR20][R14.64] ;  /* 0x000000140eb22981 */ /* 0x000322000c1e1500 */
[----:B------:R-:W-:-:S02]  /*5720*/  ISETP.LT.AND P2, PT, R13, R22, P0 ;  /* 0x000000160d00720c */ /* 0x000fc40000741270 */
[-C--:B------:R-:W-:Y:S02]  /*5730*/  LEA R24, P4, R80, R86.reuse, 0x1 ;  /* 0x0000005650187211 */ /* 0x080fe400078808ff */
[----:B------:R-:W-:Y:S02]  /*5740*/  PRMT R196, RZ, 0x7610, R196 ;  /* 0x00007610ffc47816 */ /* 0x000fe400000000c4 */
[----:B0-----:R-:W-:Y:S02]  /*5750*/  LEA R16, P5, R26, R86, 0x1 ;  /* 0x000000561a107211 */ /* 0x001fe400078a08ff */
[----:B------:R-:W-:Y:S02]  /*5760*/  LEA.HI.X.SX32 R25, R80, R87, 0x1, P4 ;  /* 0x0000005750197211 */ /* 0x000fe400020f0eff */
[C---:B-1----:R-:W-:Y:S02]  /*5770*/  LOP3.LUT R15, R85.reuse, 0x2c, RZ, 0xfc, !PT ;  /* 0x0000002c550f7812 */ /* 0x042fe400078efcff */
[----:B------:R-:W-:Y:S01]  /*5780*/  LOP3.LUT R14, R85, 0x26, RZ, 0xfc, !PT ;  /* 0x00000026550e7812 */ /* 0x000fe200078efcff */
[----:B------:R0:W4:Y:S01]  /*5790*/  @P3 LDG.E.U16 R196, desc[UR20][R24.64] ;  /* 0x0000001418c43981 */ /* 0x000122000c1e1500 */
[----:B------:R-:W-:-:S02]  /*57a0*/  PRMT R197, RZ, 0x7610, R197 ;  /* 0x00007610ffc57816 */ /* 0x000fc400000000c5 */
[----:B------:R-:W-:Y:S02]  /*57b0*/  LEA.HI.X.SX32 R17, R26, R87, 0x1, P5 ;  /* 0x000000571a117211 */ /* 0x000fe400028f0eff */
[-C--:B------:R-:W-:Y:S02]  /*57c0*/  ISETP.LT.AND P3, PT, R15, R22.reuse, P0 ;  /* 0x000000160f00720c */ /* 0x080fe40000761270 */
[----:B------:R-:W-:Y:S01]  /*57d0*/  ISETP.LT.AND P4, PT, R14, R22, P0 ;  /* 0x000000160e00720c */ /* 0x000fe20000781270 */
[----:B------:R1:W4:Y:S01]  /*57e0*/  @P2 LDG.E.U16 R197, desc[UR20][R16.64] ;  /* 0x0000001410c52981 */ /* 0x000322000c1e1500 */
[-C--:B------:R-:W-:Y:S02]  /*57f0*/  LEA R26, P5, R27, R86.reuse, 0x1 ;  /* 0x000000561b1a7211 */ /* 0x080fe400078a08ff */
[----:B0-----:R-:W-:Y:S02]  /*5800*/  LEA R24, P2, R18, R86, 0x1 ;  /* 0x0000005612187211 */ /* 0x001fe400078408ff */
[----:B------:R-:W-:-:S02]  /*5810*/  PRMT R199, RZ, 0x7610, R199 ;  /* 0x00007610ffc77816 */ /* 0x000fc400000000c7 */
[----:B------:R-:W-:Y:S02]  /*5820*/  PRMT R198, RZ, 0x7610, R198 ;  /* 0x00007610ffc67816 */ /* 0x000fe400000000c6 */
[-C--:B------:R-:W-:Y:S02]  /*5830*/  LEA.HI.X.SX32 R25, R18, R87.reuse, 0x1, P2 ;  /* 0x0000005712197211 */ /* 0x080fe400010f0eff */
[----:B-1----:R-:W-:Y:S02]  /*5840*/  LOP3.LUT R16, R85, 0x34, RZ, 0xfc, !PT ;  /* 0x0000003455107812 */ /* 0x002fe400078efcff */
[----:B------:R-:W-:Y:S01]  /*5850*/  LEA.HI.X.SX32 R27, R27, R87, 0x1, P5 ;  /* 0x000000571b1b7211 */ /* 0x000fe200028f0eff */
[----:B------:R0:W4:Y:S01]  /*5860*/  @P3 LDG.E.U16 R199, desc[UR20][R24.64] ;  /* 0x0000001418c73981 */ /* 0x000122000c1e1500 */
[----:B------:R-:W-:Y:S02]  /*5870*/  LOP3.LUT R17, R85, 0x36, RZ, 0xfc, !PT ;  /* 0x0000003655117812 */ /* 0x000fe400078efcff */
[-C--:B------:R-:W-:Y:S01]  /*5880*/  ISETP.LT.AND P2, PT, R16, R22.reuse, P0 ;  /* 0x000000161000720c */ /* 0x080fe20000741270 */
[----:B------:R1:W4:Y:S01]  /*5890*/  @P4 LDG.E.U16 R198, desc[UR20][R26.64] ;  /* 0x000000141ac64981 */ /* 0x000322000c1e1500 */
[----:B------:R-:W-:-:S02]  /*58a0*/  ISETP.LT.AND P3, PT, R17, R22, P0 ;  /* 0x000000161100720c */ /* 0x000fc40000761270 */
[----:B------:R-:W-:Y:S02]  /*58b0*/  LOP3.LUT R18, R85, 0x3c, RZ, 0xfc, !PT ;  /* 0x0000003c55127812 */ /* 0x000fe400078efcff */
[----:B------:R-:W-:Y:S02]  /*58c0*/  PRMT R201, RZ, 0x7610, R201 ;  /* 0x00007610ffc97816 */ /* 0x000fe400000000c9 */
[-C--:B0-----:R-:W-:Y:S02]  /*58d0*/  LEA R24, P5, R170, R86.reuse, 0x1 ;  /* 0x00000056aa187211 */ /* 0x081fe400078a08ff */
[----:B-1----:R-:W-:Y:S01]  /*58e0*/  LEA R26, P4, R168, R86, 0x1 ;  /* 0x00000056a81a7211 */ /* 0x002fe200078808ff */
[----:B------:R-:W-:Y:S01]  /*58f0*/  IMAD R172, R20, 0x2, R172 ;  /* 0x0000000214ac7824 */ /* 0x000fe200078e02ac */
[----:B------:R-:W-:Y:S02]  /*5900*/  PRMT R200, RZ, 0x7610, R200 ;  /* 0x00007610ffc87816 */ /* 0x000fe400000000c8 */
[----:B------:R-:W-:-:S02]  /*5910*/  LEA.HI.X.SX32 R27, R168, R87, 0x1, P4 ;  /* 0x00000057a81b7211 */ /* 0x000fc400020f0eff */
[----:B------:R-:W-:Y:S02]  /*5920*/  ISETP.LT.AND P4, PT, R18, R22, P0 ;  /* 0x000000161200720c */ /* 0x000fe40000781270 */
[----:B------:R-:W-:Y:S01]  /*5930*/  LEA.HI.X.SX32 R25, R170, R87, 0x1, P5 ;  /* 0x00000057aa197211 */ /* 0x000fe200028f0eff */
[----:B------:R0:W4:Y:S01]  /*5940*/  @P2 LDG.E.U16 R201, desc[UR20][R26.64] ;  /* 0x000000141ac92981 */ /* 0x000122000c1e1500 */
[----:B------:R-:W-:-:S04]  /*5950*/  @!UP1 UIADD3 UR4, UPT, UPT, -UR6, 0x100000, URZ ;  /* 0x0010000006049890 */ /* 0x000fc8000fffe1ff */
[----:B------:R-:W-:Y:S02]  /*5960*/  @!UP1 USHF.L.U32 UR5, UR4, 0xb, URZ ;  /* 0x0000000b04059899 */ /* 0x000fe400080006ff */
[----:B------:R-:W-:Y:S01]  /*5970*/  @!UP1 USHF.L.U32 UR4, UR4, 0x1, URZ ;  /* 0x0000000104049899 */ /* 0x000fe200080006ff */
[----:B------:R1:W4:Y:S01]  /*5980*/  @P3 LDG.E.U16 R200, desc[UR20][R24.64] ;  /* 0x0000001418c83981 */ /* 0x000322000c1e1500 */
[C---:B------:R-:W-:Y:S02]  /*5990*/  LEA.HI R223, R173.reuse, 0xe, RZ, 0x1a ;  /* 0x0000000eaddf7811 */ /* 0x040fe400078fd0ff */
[----:B0-----:R-:W-:Y:S02]  /*59a0*/  LEA R26, P2, R172, R86, 0x1 ;  /* 0x00000056ac1a7211 */ /* 0x001fe400078408ff */
[----:B------:R-:W-:Y:S02]  /*59b0*/  LEA.HI R222, R173, 0x1e, RZ, 0x1a ;  /* 0x0000001eadde7811 */ /* 0x000fe400078fd0ff */
[----:B-1----:R-:W-:-:S02]  /*59c0*/  PRMT R24, RZ, 0x7610, R24 ;  /* 0x00007610ff187816 */ /* 0x002fc40000000018 */
[-C--:B------:R-:W-:Y:S02]  /*59d0*/  LEA.HI.X.SX32 R27, R172, R87.reuse, 0x1, P2 ;  /* 0x00000057ac1b7211 */ /* 0x080fe400010f0eff */
[C---:B------:R-:W-:Y:S02]  /*59e0*/  LEA.HI R219, R173.reuse, 0x2e, RZ, 0x1a ;  /* 0x0000002eaddb7811 */ /* 0x040fe400078fd0ff */
[----:B------:R-:W-:Y:S01]  /*59f0*/  LEA.HI R218, R173, 0x3e, RZ, 0x1a ;  /* 0x0000003eadda7811 */ /* 0x000fe200078fd0ff */
[----:B------:R0:W4:Y:S01]  /*5a00*/  @P4 LDG.E.U16 R24, desc[UR20][R26.64] ;  /* 0x000000141a184981 */ /* 0x000122000c1e1500 */
[----:B------:R-:W-:Y:S02]  /*5a10*/  LEA R170, P2, R171, R86, 0x1 ;  /* 0x00000056abaa7211 */ /* 0x000fe400078408ff */
[----:B------:R-:W-:Y:S01]  /*5a20*/  LOP3.LUT R224, R85, 0x4, RZ, 0xfc, !PT ;  /* 0x0000000455e07812 */ /* 0x000fe200078efcff */
[----:B------:R-:W-:Y:S01]  /*5a30*/  IMAD R173, R223, R20, RZ ;  /* 0x00000014dfad7224 */ /* 0x000fe200078e02ff */
[----:B------:R-:W-:Y:S01]  /*5a40*/  LEA R168, P3, R169, R86, 0x1 ;  /* 0x00000056a9a87211 */ /* 0x000fe200078608ff */
[----:B------:R-:W-:Y:S01]  /*5a50*/  IMAD R25, R218, R20, RZ ;  /* 0x00000014da197224 */ /* 0x000fe200078e02ff */
[----:B------:R-:W-:Y:S01]  /*5a60*/  LEA.HI.X.SX32 R171, R171, R87, 0x1, P2 ;  /* 0x00000057abab7211 */ /* 0x000fe200010f0eff */
[----:B------:R-:W-:Y:S01]  /*5a70*/  VOTEU.ALL UP2, P1 ;  /* 0x0000000000ff7886 */ /* 0x000fe20000840000 */
[----:B------:R-:W-:Y:S01]  /*5a80*/  ISETP.LT.AND P2, PT, R224, R22, P0 ;  /* 0x00000016e000720c */ /* 0x000fe20000741270 */
[----:B0-----:R-:W-:-:S02]  /*5a90*/  IMAD R27, R222, R20, RZ ;  /* 0x00000014de1b7224 */ /* 0x001fc400078e02ff */
[----:B------:R-:W-:Y:S01]  /*5aa0*/  IMAD R26, R219, R20, RZ ;  /* 0x00000014db1a7224 */ /* 0x000fe200078e02ff */
[----:B------:R-:W-:Y:S01]  /*5ab0*/  LEA.HI.X.SX32 R169, R169, R87, 0x1, P3 ;  /* 0x00000057a9a97211 */ /* 0x000fe200018f0eff */
[----:B------:R0:W1:Y:S01]  /*5ac0*/  @!UP2 SYNCS.EXCH.64 URZ, [UR9+0xc008], UR4 ;  /* 0x00c0080409ffa5b2 */ /* 0x0000620008000100 */
[-C--:B------:R-:W-:Y:S02]  /*5ad0*/  LEA R172, P3, R173, R86.reuse, 0x1 ;  /* 0x00000056adac7211 */ /* 0x080fe400078608ff */
[-C--:B------:R-:W-:Y:S02]  /*5ae0*/  LEA R174, P4, R27, R86.reuse, 0x1 ;  /* 0x000000561bae7211 */ /* 0x080fe400078808ff */
[-C--:B------:R-:W-:Y:S01]  /*5af0*/  LEA R176, P5, R26, R86.reuse, 0x1 ;  /* 0x000000561ab07211 */ /* 0x080fe200078a08ff */
[----:B--2---:R2:W-:Y:S01]  /*5b00*/  STS.U16 [R2+UR9+0x9c00], R184 ;  /* 0x009c00b802007988 */ /* 0x0045e20008000409 */
[----:B------:R-:W-:Y:S02]  /*5b10*/  LEA R86, P6, R25, R86, 0x1 ;  /* 0x0000005619567211 */ /* 0x000fe400078c08ff */
[----:B------:R-:W-:-:S02]  /*5b20*/  LOP3.LUT R224, R85, 0x6, RZ, 0xfc, !PT ;  /* 0x0000000655e07812 */ /* 0x000fc400078efcff */
[-C--:B------:R-:W-:Y:S02]  /*5b30*/  LEA.HI.X.SX32 R173, R173, R87.reuse, 0x1, P3 ;  /* 0x00000057adad7211 */ /* 0x080fe400018f0eff */
[-C--:B------:R-:W-:Y:S02]  /*5b40*/  LEA.HI.X.SX32 R175, R27, R87.reuse, 0x1, P4 ;  /* 0x000000571baf7211 */ /* 0x080fe400020f0eff */
[-C--:B------:R-:W-:Y:S02]  /*5b50*/  LEA.HI.X.SX32 R177, R26, R87.reuse, 0x1, P5 ;  /* 0x000000571ab17211 */ /* 0x080fe400028f0eff */
[----:B--2---:R-:W-:Y:S02]  /*5b60*/  PRMT R184, RZ, 0x7610, R184 ;  /* 0x00007610ffb87816 */ /* 0x004fe400000000b8 */
[----:B------:R-:W-:Y:S02]  /*5b70*/  LEA.HI.X.SX32 R87, R25, R87, 0x1, P6 ;  /* 0x0000005719577211 */ /* 0x000fe400030f0eff */
[----:B------:R-:W-:-:S02]  /*5b80*/  LOP3.LUT R217, R2, 0x20, RZ, 0x3c, !PT ;  /* 0x0000002002d97812 */ /* 0x000fc400078e3cff */
[-C--:B------:R-:W-:Y:S01]  /*5b90*/  ISETP.LT.AND P6, PT, R224, R22.reuse, P0 ;  /* 0x00000016e000720c */ /* 0x080fe200007c1270 */
[----:B------:R-:W-:Y:S01]  /*5ba0*/  STS.U16 [R2+UR9+0x8400], R194 ;  /* 0x008400c202007988 */ /* 0x000fe20008000409 */
[-C--:B------:R-:W-:Y:S02]  /*5bb0*/  ISETP.LT.AND P5, PT, R223, R22.reuse, P0 ;  /* 0x00000016df00720c */ /* 0x080fe400007a1270 */
[-C--:B------:R-:W-:Y:S01]  /*5bc0*/  ISETP.LT.AND P4, PT, R222, R22.reuse, P0 ;  /* 0x00000016de00720c */ /* 0x080fe20000781270 */
[----:B------:R-:W-:Y:S01]  /*5bd0*/  STS.U16 [R2+UR9+0x8c00], R195 ;  /* 0x008c00c302007988 */ /* 0x000fe20008000409 */
[----:B------:R-:W-:-:S03]  /*5be0*/  ISETP.LT.AND P3, PT, R219, R22, P0 ;  /* 0x00000016db00720c */ /* 0x000fc60000761270 */
[----:B---3--:R-:W-:Y:S04]  /*5bf0*/  STS.U16 [R2+UR9+0x9000], R193 ;  /* 0x009000c102007988 */ /* 0x008fe80008000409 */
[----:B------:R2:W-:Y:S04]  /*5c00*/  STS.U16 [R2+UR9+0x8800], R192 ;  /* 0x008800c002007988 */ /* 0x0005e80008000409 */
[----:B------:R-:W-:Y:S04]  /*5c10*/  STS.U16 [R2+UR9+0x9400], R186 ;  /* 0x009400ba02007988 */ /* 0x000fe80008000409 */
[----:B------:R-:W-:Y:S04]  /*5c20*/  STS.U16 [R2+UR9+0x9800], R185 ;  /* 0x009800b902007988 */ /* 0x000fe80008000409 */
[----:B------:R-:W-:Y:S04]  /*5c30*/  STS.U16 [R2+UR9+0x8000], R187 ;  /* 0x008000bb02007988 */ /* 0x000fe80008000409 */
[----:B------:R-:W3:Y:S01]  /*5c40*/  @P2 LDG.E.U16 R184, desc[UR20][R168.64] ;  /* 0x00000014a8b82981 */ /* 0x000ee2000c1e1500 */
[----:B------:R-:W-:-:S02]  /*5c50*/  ISETP.LT.AND P2, PT, R218, R22, P0 ;  /* 0x00000016da00720c */ /* 0x000fc40000741270 */
[----:B------:R-:W-:Y:S01]  /*5c60*/  ISETP.LT.AND P0, PT, R215, R22, P0 ;  /* 0x00000016d700720c */ /* 0x000fe20000701270 */
[----:B-----5:R5:W-:Y:S04]  /*5c70*/  STS.U16 [R217+UR9+0x8500], R191 ;  /* 0x008500bfd9007988 */ /* 0x020be80008000409 */
[----:B------:R0:W-:Y:S04]  /*5c80*/  STS.U16 [R217+UR9+0x8900], R190 ;  /* 0x008900bed9007988 */ /* 0x0001e80008000409 */
[----:B------:R1:W-:Y:S01]  /*5c90*/  STS.U16 [R217+UR9+0x8d00], R189 ;  /* 0x008d00bdd9007988 */ /* 0x0003e20008000409 */
[----:B--2---:R-:W-:-:S02]  /*5ca0*/  PRMT R192, RZ, 0x7610, R192 ;  /* 0x00007610ffc07816 */ /* 0x004fc400000000c0 */
[----:B-----5:R-:W-:Y:S02]  /*5cb0*/  PRMT R191, RZ, 0x7610, R191 ;  /* 0x00007610ffbf7816 */ /* 0x020fe400000000bf */
[----:B0-----:R-:W-:Y:S02]  /*5cc0*/  PRMT R190, RZ, 0x7610, R190 ;  /* 0x00007610ffbe7816 */ /* 0x001fe400000000be */
[----:B-1----:R-:W-:Y:S02]  /*5cd0*/  PRMT R189, RZ, 0x7610, R189 ;  /* 0x00007610ffbd7816 */ /* 0x002fe400000000bd */
[----:B------:R-:W-:Y:S02]  /*5ce0*/  PRMT R193, RZ, 0x7610, R193 ;  /* 0x00007610ffc17816 */ /* 0x000fe400000000c1 */
[----:B------:R-:W-:Y:S01]  /*5cf0*/  PRMT R194, RZ, 0x7610, R194 ;  /* 0x00007610ffc27816 */ /* 0x000fe200000000c2 */
[----:B------:R-:W-:Y:S01]  /*5d00*/  STS.U16 [R217+UR9+0x9100], R188 ;  /* 0x009100bcd9007988 */ /* 0x000fe20008000409 */
[----:B------:R-:W-:-:S02]  /*5d10*/  PRMT R195, RZ, 0x7610, R195 ;  /* 0x00007610ffc37816 */ /* 0x000fc400000000c3 */
[----:B------:R-:W-:Y:S01]  /*5d20*/  LOP3.LUT R216, R2, 0x40, RZ, 0x3c, !PT ;  /* 0x0000004002d87812 */ /* 0x000fe200078e3cff */
[----:B------:R-:W2:Y:S04]  /*5d30*/  @P6 LDG.E.U16 R189, desc[UR20][R170.64] ;  /* 0x00000014aabd6981 */ /* 0x000ea8000c1e1500 */
[----:B------:R-:W5:Y:S04]  /*5d40*/  @P5 LDG.E.U16 R190, desc[UR20][R172.64] ;  /* 0x00000014acbe5981 */ /* 0x000f68000c1e1500 */
[----:B------:R0:W-:Y:S04]  /*5d50*/  STS.U16 [R217+UR9+0x9500], R179 ;  /* 0x009500b3d9007988 */ /* 0x0001e80008000409 */
[----:B------:R-:W5:Y:S04]  /*5d60*/  @P4 LDG.E.U16 R191, desc[UR20][R174.64] ;  /* 0x00000014aebf4981 */ /* 0x000f68000c1e1500 */
[----:B------:R1:W-:Y:S04]  /*5d70*/  STS.U16 [R217+UR9+0x9900], R183 ;  /* 0x009900b7d9007988 */ /* 0x0003e80008000409 */
[----:B------:R-:W5:Y:S01]  /*5d80*/  @P3 LDG.E.U16 R192, desc[UR20][R176.64] ;  /* 0x00000014b0c03981 */ /* 0x000f62000c1e1500 */
[----:B0-----:R-:W-:-:S03]  /*5d90*/  PRMT R179, RZ, 0x7610, R179 ;  /* 0x00007610ffb37816 */ /* 0x001fc600000000b3 */
[----:B------:R0:W-:Y:S01]  /*5da0*/  STS.U16 [R217+UR9+0x9d00], R182 ;  /* 0x009d00b6d9007988 */ /* 0x0001e20008000409 */
[----:B------:R-:W-:-:S03]  /*5db0*/  PRMT R27, RZ, 0x7610, R27 ;  /* 0x00007610ff1b7816 */ /* 0x000fc6000000001b */
[----:B------:R-:W5:Y:S01]  /*5dc0*/  @P2 LDG.E.U16 R193, desc[UR20][R86.64] ;  /* 0x0000001456c12981 */ /* 0x000f62000c1e1500 */
[----:B-1----:R-:W-:-:S03]  /*5dd0*/  PRMT R183, RZ, 0x7610, R183 ;  /* 0x00007610ffb77816 */ /* 0x002fc600000000b7 */
[----:B------:R1:W-:Y:S01]  /*5de0*/  STS.U16 [R217+UR9+0x8100], R181 ;  /* 0x008100b5d9007988 */ /* 0x0003e20008000409 */
[----:B------:R-:W-:-:S03]  /*5df0*/  PRMT R26, RZ, 0x7610, R26 ;  /* 0x00007610ff1a7816 */ /* 0x000fc6000000001a */
[----:B------:R-:W5:Y:S01]  /*5e00*/  @P0 LDG.E.U16 R194, desc[UR20][R74.64] ;  /* 0x000000144ac20981 */ /* 0x000f62000c1e1500 */
[----:B0-----:R-:W-:Y:S02]  /*5e10*/  PRMT R182, RZ, 0x7610, R182 ;  /* 0x00007610ffb67816 */ /* 0x001fe400000000b6 */
[----:B------:R-:W-:Y:S01]  /*5e20*/  PRMT R25, RZ, 0x7610, R25 ;  /* 0x00007610ff197816 */ /* 0x000fe20000000019 */
[----:B----4-:R0:W-:Y:S01]  /*5e30*/  STS.U16 [R216+UR9+0x8600], R180 ;  /* 0x008600b4d8007988 */ /* 0x0101e20008000409 */
[----:B------:R-:W-:Y:S02]  /*5e40*/  PRMT R85, RZ, 0x7610, R85 ;  /* 0x00007610ff557816 */ /* 0x000fe40000000055 */
[----:B-1----:R-:W-:Y:S01]  /*5e50*/  PRMT R181, RZ, 0x7610, R181 ;  /* 0x00007610ffb57816 */ /* 0x002fe200000000b5 */
[----:B------:R-:W4:Y:S01]  /*5e60*/  @P0 LDG.E.U16 R195, desc[UR20][R76.64] ;  /* 0x000000144cc30981 */ /* 0x000f22000c1e1500 */
[----:B------:R-:W-:Y:S02]  /*5e70*/  PRMT R185, RZ, 0x7610, R185 ;  /* 0x00007610ffb97816 */ /* 0x000fe400000000b9 */
[----:B------:R-:W-:Y:S01]  /*5e80*/  PRMT R186, RZ, 0x7610, R186 ;  /* 0x00007610ffba7816 */ /* 0x000fe200000000ba */
[----:B------:R-:W4:Y:S01]  /*5e90*/  @P0 LDG.E.U16 R183, desc[UR20][R34.64] ;  /* 0x0000001422b70981 */ /* 0x000f22000c1e1500 */
[----:B------:R-:W-:-:S02]  /*5ea0*/  PRMT R187, RZ, 0x7610, R187 ;  /* 0x00007610ffbb7816 */ /* 0x000fc400000000bb */
[----:B0-----:R-:W-:Y:S01]  /*5eb0*/  PRMT R180, RZ, 0x7610, R180 ;  /* 0x00007610ffb47816 */ /* 0x001fe200000000b4 */
[----:B------:R-:W4:Y:S01]  /*5ec0*/  @P0 LDG.E.U16 R182, desc[UR20][R32.64] ;  /* 0x0000001420b60981 */ /* 0x000f22000c1e1500 */
[----:B------:R-:W-:Y:S02]  /*5ed0*/  PRMT R188, RZ, 0x7610, R188 ;  /* 0x00007610ffbc7816 */ /* 0x000fe400000000bc */
[----:B------:R-:W-:Y:S01]  /*5ee0*/  PRMT R202, RZ, 0x7610, R202 ;  /* 0x00007610ffca7816 */ /* 0x000fe200000000ca */
[----:B------:R-:W4:Y:S01]  /*5ef0*/  @P0 LDG.E.U16 R181, desc[UR20][R38.64] ;  /* 0x0000001426b50981 */ /* 0x000f22000c1e1500 */
[----:B------:R-:W-:Y:S02]  /*5f00*/  PRMT R203, RZ, 0x7610, R203 ;  /* 0x00007610ffcb7816 */ /* 0x000fe400000000cb */
[----:B------:R-:W-:Y:S01]  /*5f10*/  PRMT R204, RZ, 0x7610, R204 ;  /* 0x00007610ffcc7816 */ /* 0x000fe200000000cc */
[----:B------:R-:W4:Y:S01]  /*5f20*/  @P0 LDG.E.U16 R180, desc[UR20][R42.64] ;  /* 0x000000142ab40981 */ /* 0x000f22000c1e1500 */
[----:B------:R-:W-:-:S02]  /*5f30*/  PRMT R205, RZ, 0x7610, R205 ;  /* 0x00007610ffcd7816 */ /* 0x000fc400000000cd */
[----:B------:R-:W-:Y:S01]  /*5f40*/  PRMT R206, RZ, 0x7610, R206 ;  /* 0x00007610ffce7816 */ /* 0x000fe200000000ce */
[----:B------:R-:W4:Y:S01]  /*5f50*/  @P0 LDG.E.U16 R179, desc[UR20][R46.64] ;  /* 0x000000142eb30981 */ /* 0x000f22000c1e1500 */
[----:B------:R-:W-:Y:S02]  /*5f60*/  PRMT R207, RZ, 0x7610, R207 ;  /* 0x00007610ffcf7816 */ /* 0x000fe400000000cf */
[----:B------:R-:W-:Y:S01]  /*5f70*/  PRMT R208, RZ, 0x7610, R208 ;  /* 0x00007610ffd07816 */ /* 0x000fe200000000d0 */
[----:B------:R-:W4:Y:S01]  /*5f80*/  @P0 LDG.E.U16 R27, desc[UR20][R50.64] ;  /* 0x00000014321b0981 */ /* 0x000f22000c1e1500 */
[----:B------:R-:W-:-:S03]  /*5f90*/  PRMT R209, RZ, 0x7610, R209 ;  /* 0x00007610ffd17816 */ /* 0x000fc600000000d1 */
[----:B------:R-:W4:Y:S01]  /*5fa0*/  @P0 LDG.E.U16 R26, desc[UR20][R54.64] ;  /* 0x00000014361a0981 */ /* 0x000f22000c1e1500 */
[----:B------:R-:W-:-:S03]  /*5fb0*/  PRMT R210, RZ, 0x7610, R210 ;  /* 0x00007610ffd27816 */ /* 0x000fc600000000d2 */
[----:B------:R-:W4:Y:S04]  /*5fc0*/  @P0 LDG.E.U16 R25, desc[UR20][R58.64] ;  /* 0x000000143a190981 */ /* 0x000f28000c1e1500 */
        /* <DEDUP_REMOVED lines=13> */
[----:B------:R-:W4:Y:S01]  /*60a0*/  @P0 LDG.E.U16 R210, desc[UR20][R60.64] ;  /* 0x000000143cd20981 */ /* 0x000f22000c1e1500 */
[----:B------:R-:W-:-:S03]  /*60b0*/  LOP3.LUT R215, R2, 0x60, RZ, 0x3c, !PT ;  /* 0x0000006002d77812 */ /* 0x000fc600078e3cff */
[----:B------:R0:W-:Y:S04]  /*60c0*/  STS.U16 [R216+UR9+0x8a00], R196 ;  /* 0x008a00c4d8007988 */ /* 0x0001e80008000409 */
[----:B------:R-:W-:Y:S04]  /*60d0*/  STS.U16 [R216+UR9+0x8e00], R178 ;  /* 0x008e00b2d8007988 */ /* 0x000fe80008000409 */
[----:B------:R1:W-:Y:S01]  /*60e0*/  STS.U16 [R216+UR9+0x9200], R197 ;  /* 0x009200c5d8007988 */ /* 0x0003e20008000409 */
[----:B------:R-:W-:Y:S02]  /*60f0*/  PRMT R211, RZ, 0x7610, R211 ;  /* 0x00007610ffd37816 */ /* 0x000fe400000000d3 */
[----:B0-----:R-:W-:-:S04]  /*6100*/  PRMT R196, RZ, 0x7610, R196 ;  /* 0x00007610ffc47816 */ /* 0x001fc800000000c4 */
[----:B------:R-:W4:Y:S01]  /*6110*/  @P0 LDG.E.U16 R211, desc[UR20][R64.64] ;  /* 0x0000001440d30981 */ /* 0x000f22000c1e1500 */
[----:B-1----:R-:W-:-:S03]  /*6120*/  PRMT R197, RZ, 0x7610, R197 ;  /* 0x00007610ffc57816 */ /* 0x002fc600000000c5 */
[----:B------:R-:W4:Y:S04]  /*6130*/  @P0 LDG.E.U16 R196, desc[UR20][R148.64] ;  /* 0x0000001494c40981 */ /* 0x000f28000c1e1500 */
[----:B------:R0:W-:Y:S04]  /*6140*/  STS.U16 [R216+UR9+0x9600], R199 ;  /* 0x009600c7d8007988 */ /* 0x0001e80008000409 */
[----:B------:R-:W4:Y:S04]  /*6150*/  @P0 LDG.E.U16 R197, desc[UR20][R154.64] ;  /* 0x000000149ac50981 */ /* 0x000f28000c1e1500 */
[----:B------:R1:W-:Y:S01]  /*6160*/  STS.U16 [R216+UR9+0x9a00], R201 ;  /* 0x009a00c9d8007988 */ /* 0x0003e20008000409 */
[----:B0-----:R-:W-:-:S06]  /*6170*/  PRMT R199, RZ, 0x7610, R199 ;  /* 0x00007610ffc77816 */ /* 0x001fcc00000000c7 */
[----:B------:R-:W4:Y:S04]  /*6180*/  @P0 LDG.E.U16 R199, desc[UR20][R166.64] ;  /* 0x00000014a6c70981 */ /* 0x000f28000c1e1500 */
[----:B------:R0:W-:Y:S01]  /*6190*/  STS.U16 [R216+UR9+0x9e00], R24 ;  /* 0x009e0018d8007988 */ /* 0x0001e20008000409 */
[----:B-1----:R-:W-:-:S06]  /*61a0*/  PRMT R201, RZ, 0x7610, R201 ;  /* 0x00007610ffc97816 */ /* 0x002fcc00000000c9 */
[----:B------:R-:W4:Y:S01]  /*61b0*/  @P0 LDG.E.U16 R201, desc[UR20][R98.64] ;  /* 0x0000001462c90981 */ /* 0x000f22000c1e1500 */
[----:B0-----:R-:W-:Y:S02]  /*61c0*/  PRMT R24, RZ, 0x7610, R24 ;  /* 0x00007610ff187816 */ /* 0x001fe40000000018 */
[----:B------:R-:W-:-:S04]  /*61d0*/  PRMT R178, RZ, 0x7610, R178 ;  /* 0x00007610ffb27816 */ /* 0x000fc800000000b2 */
[----:B------:R-:W4:Y:S04]  /*61e0*/  @P0 LDG.E.U16 R24, desc[UR20][R144.64] ;  /* 0x0000001490180981 */ /* 0x000f28000c1e1500 */
[----:B------:R-:W4:Y:S04]  /*61f0*/  @P0 LDG.E.U16 R178, desc[UR20][R96.64] ;  /* 0x0000001460b20981 */ /* 0x000f28000c1e1500 */
[----:B---3--:R-:W-:Y:S04]  /*6200*/  STS.U16 [R216+UR9+0x8200], R184 ;  /* 0x008200b8d8007988 */ /* 0x008fe80008000409 */
[----:B------:R0:W-:Y:S04]  /*6210*/  STS.U16 [R215+UR9+0x8b00], R19 ;  /* 0x008b0013d7007988 */ /* 0x0001e80008000409 */
[----:B------:R1:W-:Y:S04]  /*6220*/  STS.U16 [R215+UR9+0x9300], R198 ;  /* 0x009300c6d7007988 */ /* 0x0003e80008000409 */
[----:B------:R3:W-:Y:S01]  /*6230*/  STS.U16 [R215+UR9+0x9b00], R200 ;  /* 0x009b00c8d7007988 */ /* 0x0007e20008000409 */
[----:B0-----:R-:W-:-:S02]  /*6240*/  PRMT R19, RZ, 0x7610, R19 ;  /* 0x00007610ff137816 */ /* 0x001fc40000000013 */
[----:B-1----:R-:W-:-:S04]  /*6250*/  PRMT R198, RZ, 0x7610, R198 ;  /* 0x00007610ffc67816 */ /* 0x002fc800000000c6 */
[----:B------:R-:W4:Y:S01]  /*6260*/  @P0 LDG.E.U16 R19, desc[UR20][R130.64] ;  /* 0x0000001482130981 */ /* 0x000f22000c1e1500 */
[----:B---3--:R-:W-:-:S03]  /*6270*/  PRMT R200, RZ, 0x7610, R200 ;  /* 0x00007610ffc87816 */ /* 0x008fc600000000c8 */
[----:B------:R-:W3:Y:S04]  /*6280*/  @P0 LDG.E.U16 R198, desc[UR20][R160.64] ;  /* 0x00000014a0c60981 */ /* 0x000ee8000c1e1500 */
[----:B------:R-:W3:Y:S04]  /*6290*/  @P0 LDG.E.U16 R200, desc[UR20][R94.64] ;  /* 0x000000145ec80981 */ /* 0x000ee8000c1e1500 */
[----:B--2---:R-:W-:Y:S04]  /*62a0*/  STS.U16 [R215+UR9+0x8300], R189 ;  /* 0x008300bdd7007988 */ /* 0x004fe80008000409 */
[----:B-----5:R-:W-:Y:S04]  /*62b0*/  STS.U16 [R215+UR9+0x8700], R190 ;  /* 0x008700bed7007988 */ /* 0x020fe80008000409 */
[----:B------:R-:W-:Y:S04]  /*62c0*/  STS.U16 [R215+UR9+0x8f00], R191 ;  /* 0x008f00bfd7007988 */ /* 0x000fe80008000409 */
[----:B------:R-:W-:Y:S04]  /*62d0*/  STS.U16 [R215+UR9+0x9700], R192 ;  /* 0x009700c0d7007988 */ /* 0x000fe80008000409 */
[----:B------:R-:W-:Y:S04]  /*62e0*/  STS.U16 [R215+UR9+0x9f00], R193 ;  /* 0x009f00c1d7007988 */ /* 0x000fe80008000409 */
[----:B------:R0:W-:Y:S04]  /*62f0*/  STS.U16 [R2+UR9+0x3400], R194 ;  /* 0x003400c202007988 */ /* 0x0001e80008000409 */
[----:B----4-:R1:W-:Y:S01]  /*6300*/  STS.U16 [R2+UR9+0x3800], R195 ;  /* 0x003800c302007988 */ /* 0x0103e20008000409 */
[----:B0-----:R-:W-:-:S03]  /*6310*/  PRMT R194, RZ, 0x7610, R194 ;  /* 0x00007610ffc27816 */ /* 0x001fc600000000c2 */
[----:B------:R-:W-:Y:S04]  /*6320*/  STS.U16 [R2+UR9], R183 ;  /* 0x000000b702007988 */ /* 0x000fe80008000409 */
[----:B------:R-:W2:Y:S01]  /*6330*/  @P0 LDG.E.U16 R194, desc[UR20][R136.64] ;  /* 0x0000001488c20981 */ /* 0x000ea2000c1e1500 */
[----:B-1----:R-:W-:-:S03]  /*6340*/  PRMT R195, RZ, 0x7610, R195 ;  /* 0x00007610ffc37816 */ /* 0x002fc600000000c3 */
[----:B------:R-:W-:Y:S04]  /*6350*/  STS.U16 [R2+UR9+0x400], R182 ;  /* 0x000400b602007988 */ /* 0x000fe80008000409 */
        /* <DEDUP_REMOVED lines=11> */
[----:B------:R0:W-:Y:S04]  /*6410*/  STS.U16 [R2+UR9+0x3c00], R202 ;  /* 0x003c00ca02007988 */ /* 0x0001e80008000409 */
[----:B------:R-:W4:Y:S04]  /*6420*/  @P0 LDG.E.U16 R195, desc[UR20][R142.64] ;  /* 0x000000148ec30981 */ /* 0x000f28000c1e1500 */
[----:B------:R1:W-:Y:S01]  /*6430*/  STS.U16 [R217+UR9+0x100], R203 ;  /* 0x000100cbd9007988 */ /* 0x0003e20008000409 */
[----:B0-----:R-:W-:-:S03]  /*6440*/  PRMT R202, RZ, 0x7610, R202 ;  /* 0x00007610ffca7816 */ /* 0x001fc600000000ca */
[----:B------:R0:W-:Y:S04]  /*6450*/  STS.U16 [R217+UR9+0x500], R204 ;  /* 0x000500ccd9007988 */ /* 0x0001e80008000409 */
[----:B------:R5:W-:Y:S01]  /*6460*/  STS.U16 [R217+UR9+0x900], R205 ;  /* 0x000900cdd9007988 */ /* 0x000be20008000409 */
[----:B-1----:R-:W-:-:S03]  /*6470*/  PRMT R203, RZ, 0x7610, R203 ;  /* 0x00007610ffcb7816 */ /* 0x002fc600000000cb */
[----:B------:R1:W-:Y:S01]  /*6480*/  STS.U16 [R217+UR9+0xd00], R206 ;  /* 0x000d00ced9007988 */ /* 0x0003e20008000409 */
[----:B0-----:R-:W-:-:S03]  /*6490*/  PRMT R204, RZ, 0x7610, R204 ;  /* 0x00007610ffcc7816 */ /* 0x001fc600000000cc */
[----:B------:R0:W-:Y:S01]  /*64a0*/  STS.U16 [R217+UR9+0x1100], R207 ;  /* 0x001100cfd9007988 */ /* 0x0001e20008000409 */
[----:B-----5:R-:W-:-:S03]  /*64b0*/  PRMT R205, RZ, 0x7610, R205 ;  /* 0x00007610ffcd7816 */ /* 0x020fc600000000cd */
[----:B------:R5:W-:Y:S01]  /*64c0*/  STS.U16 [R217+UR9+0x1500], R208 ;  /* 0x001500d0d9007988 */ /* 0x000be20008000409 */
[----:B-1----:R-:W-:-:S03]  /*64d0*/  PRMT R206, RZ, 0x7610, R206 ;  /* 0x00007610ffce7816 */ /* 0x002fc600000000ce */
[----:B------:R1:W-:Y:S01]  /*64e0*/  STS.U16 [R217+UR9+0x1900], R209 ;  /* 0x001900d1d9007988 */ /* 0x0003e20008000409 */
[----:B0-----:R-:W-:-:S03]  /*64f0*/  PRMT R207, RZ, 0x7610, R207 ;  /* 0x00007610ffcf7816 */ /* 0x001fc600000000cf */
[----:B------:R-:W3:Y:S01]  /*6500*/  @P0 LDG.E.U16 R202, desc[UR20][R102.64] ;  /* 0x0000001466ca0981 */ /* 0x000ee2000c1e1500 */
[----:B-----5:R-:W-:-:S03]  /*6510*/  PRMT R208, RZ, 0x7610, R208 ;  /* 0x00007610ffd07816 */ /* 0x020fc600000000d0 */
[----:B------:R0:W-:Y:S01]  /*6520*/  STS.U16 [R217+UR9+0x1d00], R210 ;  /* 0x001d00d2d9007988 */ /* 0x0001e20008000409 */
[----:B-1----:R-:W-:-:S03]  /*6530*/  PRMT R209, RZ, 0x7610, R209 ;  /* 0x00007610ffd17816 */ /* 0x002fc600000000d1 */
[----:B------:R-:W5:Y:S01]  /*6540*/  @P0 LDG.E.U16 R203, desc[UR20][R106.64] ;  /* 0x000000146acb0981 */ /* 0x000f62000c1e1500 */
[----:B------:R-:W-:-:S03]  /*6550*/  PRMT R25, RZ, 0x7610, R25 ;  /* 0x00007610ff197816 */ /* 0x000fc60000000019 */
[----:B------:R-:W5:Y:S01]  /*6560*/  @P0 LDG.E.U16 R204, desc[UR20][R110.64] ;  /* 0x000000146ecc0981 */ /* 0x000f62000c1e1500 */
[----:B0-----:R-:W-:-:S03]  /*6570*/  PRMT R210, RZ, 0x7610, R210 ;  /* 0x00007610ffd27816 */ /* 0x001fc600000000d2 */
[----:B------:R-:W5:Y:S01]  /*6580*/  @P0 LDG.E.U16 R205, desc[UR20][R114.64] ;  /* 0x0000001472cd0981 */ /* 0x000f62000c1e1500 */
[----:B------:R-:W-:-:S03]  /*6590*/  PRMT R26, RZ, 0x7610, R26 ;  /* 0x00007610ff1a7816 */ /* 0x000fc6000000001a */
        /* <DEDUP_REMOVED lines=17> */
[----:B------:R-:W-:Y:S02]  /*66b0*/  PRMT R185, RZ, 0x7610, R185 ;  /* 0x00007610ffb97816 */ /* 0x000fe400000000b9 */
[----:B------:R-:W-:Y:S01]  /*66c0*/  PRMT R186, RZ, 0x7610, R186 ;  /* 0x00007610ffba7816 */ /* 0x000fe200000000ba */
        /* <DEDUP_REMOVED lines=12> */
[----:B------:R-:W5:Y:S04]  /*6790*/  @P0 LDG.E.U16 R185, desc[UR20][R124.64] ;  /* 0x000000147cb90981 */ /* 0x000f68000c1e1500 */
[----:B------:R-:W5:Y:S04]  /*67a0*/  @P0 LDG.E.U16 R186, desc[UR20][R128.64] ;  /* 0x0000001480ba0981 */ /* 0x000f68000c1e1500 */
[----:B------:R-:W5:Y:S04]  /*67b0*/  @P0 LDG.E.U16 R187, desc[UR20][R134.64] ;  /* 0x0000001486bb0981 */ /* 0x000f68000c1e1500 */
[----:B------:R-:W5:Y:S04]  /*67c0*/  @P0 LDG.E.U16 R188, desc[UR20][R140.64] ;  /* 0x000000148cbc0981 */ /* 0x000f68000c1e1500 */
[----:B------:R-:W5:Y:S04]  /*67d0*/  @P0 LDG.E.U16 R189, desc[UR20][R146.64] ;  /* 0x0000001492bd0981 */ /* 0x000f68000c1e1500 */
[----:B------:R-:W5:Y:S04]  /*67e0*/  @P0 LDG.E.U16 R190, desc[UR20][R152.64] ;  /* 0x0000001498be0981 */ /* 0x000f68000c1e1500 */
[----:B------:R-:W5:Y:S01]  /*67f0*/  @P0 LDG.E.U16 R191, desc[UR20][R158.64] ;  /* 0x000000149ebf0981 */ /* 0x000f62000c1e1500 */
[----:B------:R-:W-:-:S03]  /*6800*/  PRMT R193, RZ, 0x7610, R193 ;  /* 0x00007610ffc17816 */ /* 0x000fc600000000c1 */
[----:B------:R-:W5:Y:S04]  /*6810*/  @P0 LDG.E.U16 R192, desc[UR20][R164.64] ;  /* 0x00000014a4c00981 */ /* 0x000f68000c1e1500 */
[----:B------:R-:W5:Y:S04]  /*6820*/  @P0 LDG.E.U16 R193, desc[UR20][R92.64] ;  /* 0x000000145cc10981 */ /* 0x000f68000c1e1500 */
[----:B------:R-:W-:Y:S01]  /*6830*/  STS.U16 [R217+UR9+0x2100], R211 ;  /* 0x002100d3d9007988 */ /* 0x000fe20008000409 */
[-C--:B------:R-:W-:Y:S02]  /*6840*/  LEA R227, P2, R23, R84.reuse, 0x1 ;  /* 0x0000005417e37211 */ /* 0x080fe400078408ff */
[----:B------:R-:W-:Y:S01]  /*6850*/  LEA R229, P3, R28, R84, 0x1 ;  /* 0x000000541ce57211 */ /* 0x000fe200078608ff */
[----:B------:R0:W-:Y:S02]  /*6860*/  STS.U16 [R217+UR9+0x2500], R19 ;  /* 0x00250013d9007988 */ /* 0x0001e40008000409 */
[----:B0-----:R-:W-:-:S04]  /*6870*/  SHF.R.S32.HI R19, RZ, 0x1f, R82 ;  /* 0x0000001fff137819 */ /* 0x001fc80000011452 */
[----:B------:R-:W-:Y:S01]  /*6880*/  SHF.L.U64.HI R19, R82, 0x1, R19 ;  /* 0x0000000152137819 */ /* 0x000fe20000010213 */
[----:B------:R-:W-:Y:S01]  /*6890*/  IMAD R82, R12, R20, RZ ;  /* 0x000000140c527224 */ /* 0x000fe200078e02ff */
[----:B--2---:R-:W-:Y:S04]  /*68a0*/  STS.U16 [R217+UR9+0x2900], R194 ;  /* 0x002900c2d9007988 */ /* 0x004fe80008000409 */
[----:B----4-:R-:W-:Y:S04]  /*68b0*/  STS.U16 [R217+UR9+0x2d00], R195 ;  /* 0x002d00c3d9007988 */ /* 0x010fe80008000409 */
[----:B------:R-:W-:Y:S04]  /*68c0*/  STS.U16 [R217+UR9+0x3100], R196 ;  /* 0x003100c4d9007988 */ /* 0x000fe80008000409 */
[----:B------:R-:W-:Y:S04]  /*68d0*/  STS.U16 [R217+UR9+0x3500], R197 ;  /* 0x003500c5d9007988 */ /* 0x000fe80008000409 */
[----:B---3--:R-:W-:Y:S04]  /*68e0*/  STS.U16 [R217+UR9+0x3900], R198 ;  /* 0x003900c6d9007988 */ /* 0x008fe80008000409 */
[----:B------:R-:W-:Y:S04]  /*68f0*/  STS.U16 [R217+UR9+0x3d00], R199 ;  /* 0x003d00c7d9007988 */ /* 0x000fe80008000409 */
[----:B------:R-:W-:Y:S04]  /*6900*/  STS.U16 [R216+UR9+0x200], R200 ;  /* 0x000200c8d8007988 */ /* 0x000fe80008000409 */
[----:B------:R-:W-:Y:S04]  /*6910*/  STS.U16 [R216+UR9+0x600], R201 ;  /* 0x000600c9d8007988 */ /* 0x000fe80008000409 */
[----:B------:R-:W-:Y:S04]  /*6920*/  STS.U16 [R216+UR9+0xa00], R202 ;  /* 0x000a00cad8007988 */ /* 0x000fe80008000409 */
[----:B-----5:R-:W-:Y:S04]  /*6930*/  STS.U16 [R216+UR9+0xe00], R203 ;  /* 0x000e00cbd8007988 */ /* 0x020fe80008000409 */
        /* <DEDUP_REMOVED lines=8> */
[----:B------:R1:W-:Y:S04]  /*69c0*/  STS.U16 [R216+UR9+0x3200], R25 ;  /* 0x00320019d8007988 */ /* 0x0003e80008000409 */
[----:B------:R-:W-:Y:S01]  /*69d0*/  STS.U16 [R216+UR9+0x3600], R26 ;  /* 0x0036001ad8007988 */ /* 0x000fe20008000409 */
[----:B0-----:R-:W-:-:S03]  /*69e0*/  SHF.R.S32.HI R24, RZ, 0x1f, R23 ;  /* 0x0000001fff187819 */ /* 0x001fc60000011417 */
[----:B------:R-:W-:Y:S01]  /*69f0*/  STS.U16 [R216+UR9+0x3a00], R27 ;  /* 0x003a001bd8007988 */ /* 0x000fe20008000409 */
[----:B-1----:R-:W-:-:S03]  /*6a00*/  SHF.R.S32.HI R25, RZ, 0x1f, R28 ;  /* 0x0000001fff197819 */ /* 0x002fc6000001141c */
[----:B------:R0:W-:Y:S01]  /*6a10*/  STS.U16 [R216+UR9+0x3e00], R85 ;  /* 0x003e0055d8007988 */ /* 0x0001e20008000409 */
[-C--:B------:R-:W-:Y:S02]  /*6a20*/  LEA.HI.X R232, R23, R19.reuse, R24, 0x1, P2 ;  /* 0x0000001317e87211 */ /* 0x080fe400010f0c18 */
[-C--:B------:R-:W-:Y:S01]  /*6a30*/  LEA.HI.X R233, R28, R19.reuse, R25, 0x1, P3 ;  /* 0x000000131ce97211 */ /* 0x080fe200018f0c19 */
[----:B------:R-:W-:Y:S01]  /*6a40*/  STS.U16 [R215+UR9+0x300], R178 ;  /* 0x000300b2d7007988 */ /* 0x000fe20008000409 */
[----:B------:R-:W-:Y:S02]  /*6a50*/  SHF.R.S32.HI R24, RZ, 0x1f, R81 ;  /* 0x0000001fff187819 */ /* 0x000fe40000011451 */
[C---:B------:R-:W-:Y:S01]  /*6a60*/  LEA R228, P3, R81.reuse, R84, 0x1 ;  /* 0x0000005451e47211 */ /* 0x040fe200078608ff */
[----:B------:R-:W-:Y:S04]  /*6a70*/  STS.U16 [R215+UR9+0x700], R179 ;  /* 0x000700b3d7007988 */ /* 0x000fe80008000409 */
[----:B------:R-:W-:Y:S01]  /*6a80*/  STS.U16 [R215+UR9+0xb00], R180 ;  /* 0x000b00b4d7007988 */ /* 0x000fe20008000409 */
[----:B------:R-:W-:-:S03]  /*6a90*/  LEA.HI.X R230, R81, R19, R24, 0x1, P3 ;  /* 0x0000001351e67211 */ /* 0x000fc600018f0c18 */
[----:B------:R-:W-:Y:S01]  /*6aa0*/  STS.U16 [R215+UR9+0xf00], R181 ;  /* 0x000f00b5d7007988 */ /* 0x000fe20008000409 */
[----:B------:R-:W-:-:S03]  /*6ab0*/  SHF.R.S32.HI R24, RZ, 0x1f, R80 ;  /* 0x0000001fff187819 */ /* 0x000fc60000011450 */
[----:B------:R-:W-:Y:S01]  /*6ac0*/  STS.U16 [R215+UR9+0x1300], R182 ;  /* 0x001300b6d7007988 */ /* 0x000fe20008000409 */
[----:B------:R-:W-:-:S03]  /*6ad0*/  LEA R226, P3, R80, R84, 0x1 ;  /* 0x0000005450e27211 */ /* 0x000fc600078608ff */
[----:B------:R-:W-:Y:S04]  /*6ae0*/  STS.U16 [R215+UR9+0x1700], R183 ;  /* 0x001700b7d7007988 */ /* 0x000fe80008000409 */
[----:B------:R-:W-:Y:S01]  /*6af0*/  STS.U16 [R215+UR9+0x1b00], R184 ;  /* 0x001b00b8d7007988 */ /* 0x000fe20008000409 */
[----:B------:R-:W-:-:S03]  /*6b00*/  SHF.R.S32.HI R23, RZ, 0x1f, R29 ;  /* 0x0000001fff177819 */ /* 0x000fc6000001141d */
[----:B------:R-:W-:Y:S01]  /*6b10*/  STS.U16 [R215+UR9+0x1f00], R185 ;  /* 0x001f00b9d7007988 */ /* 0x000fe20008000409 */
[----:B------:R-:W-:-:S03]  /*6b20*/  LEA R224, P2, R29, R84, 0x1 ;  /* 0x000000541de07211 */ /* 0x000fc600078408ff */
[----:B------:R-:W-:Y:S01]  /*6b30*/  STS.U16 [R215+UR9+0x2300], R186 ;  /* 0x002300bad7007988 */ /* 0x000fe20008000409 */
[-C--:B------:R-:W-:Y:S01]  /*6b40*/  LEA.HI.X R223, R80, R19.reuse, R24, 0x1, P3 ;  /* 0x0000001350df7211 */ /* 0x080fe200018f0c18 */
[----:B------:R-:W-:Y:S02]  /*6b50*/  IMAD R24, R213, R20, RZ ;  /* 0x00000014d5187224 */ /* 0x000fe400078e02ff */
[----:B------:R-:W-:Y:S04]  /*6b60*/  STS.U16 [R215+UR9+0x2700], R187 ;  /* 0x002700bbd7007988 */ /* 0x000fe80008000409 */
[----:B------:R-:W-:Y:S01]  /*6b70*/  STS.U16 [R215+UR9+0x2b00], R188 ;  /* 0x002b00bcd7007988 */ /* 0x000fe20008000409 */
[----:B------:R-:W-:-:S03]  /*6b80*/  LEA.HI.X R231, R29, R19, R23, 0x1, P2 ;  /* 0x000000131de77211 */ /* 0x000fc600010f0c17 */
[----:B------:R-:W-:Y:S01]  /*6b90*/  STS.U16 [R215+UR9+0x2f00], R189 ;  /* 0x002f00bdd7007988 */ /* 0x000fe20008000409 */
[----:B------:R-:W-:-:S03]  /*6ba0*/  SHF.R.S32.HI R23, RZ, 0x1f, R83 ;  /* 0x0000001fff177819 */ /* 0x000fc60000011453 */
[----:B------:R1:W-:Y:S01]  /*6bb0*/  STS.U16 [R215+UR9+0x3300], R190 ;  /* 0x003300bed7007988 */ /* 0x0003e20008000409 */
[C---:B------:R-:W-:Y:S01]  /*6bc0*/  LEA R222, P2, R83.reuse, R84, 0x1 ;  /* 0x0000005453de7211 */ /* 0x040fe200078408ff */
[----:B0-----:R-:W-:Y:S02]  /*6bd0*/  IMAD R85, R214, R20, RZ ;  /* 0x00000014d6557224 */ /* 0x001fe400078e02ff */
[----:B------:R-:W-:Y:S04]  /*6be0*/  STS.U16 [R215+UR9+0x3700], R191 ;  /* 0x003700bfd7007988 */ /* 0x000fe80008000409 */
[----:B------:R0:W-:Y:S01]  /*6bf0*/  STS.U16 [R215+UR9+0x3b00], R192 ;  /* 0x003b00c0d7007988 */ /* 0x0001e20008000409 */
[----:B------:R-:W-:Y:S01]  /*6c00*/  LEA.HI.X R225, R83, R19, R23, 0x1, P2 ;  /* 0x0000001353e17211 */ /* 0x000fe200010f0c17 */
[----:B-1----:R-:W-:-:S02]  /*6c10*/  IMAD.SHL.U32 R190, R85, 0x2, RZ ;  /* 0x0000000255be7824 */ /* 0x002fc400078e00ff */
[----:B------:R-:W-:Y:S02]  /*6c20*/  IMAD R83, R3, R20, RZ ;  /* 0x0000001403537224 */ /* 0x000fe400078e02ff */
[C---:B0-----:R-:W-:Y:S02]  /*6c30*/  IMAD.SHL.U32 R192, R24.reuse, 0x2, RZ ;  /* 0x0000000218c07824 */ /* 0x041fe400078e00ff */
[----:B------:R-:W-:-:S03]  /*6c40*/  IMAD.HI R24, R24, 0x2, RZ ;  /* 0x0000000218187827 */ /* 0x000fc600078e02ff */
[--C-:B------:R-:W-:Y:S01]  /*6c50*/  IADD3 R192, P4, P5, R192, UR16, R84.reuse ;  /* 0x00000010c0c07c10 */ /* 0x100fe2000fd9e054 */
[----:B------:R-:W-:Y:S02]  /*6c60*/  IMAD.SHL.U32 R196, R82, 0x2, RZ ;  /* 0x0000000252c47824 */ /* 0x000fe400078e00ff */
[----:B------:R-:W-:Y:S01]  /*6c70*/  IMAD R80, R5, R20, RZ ;  /* 0x0000001405507224 */ /* 0x000fe200078e02ff */
[----:B------:R0:W-:Y:S01]  /*6c80*/  STS.U16 [R215+UR9+0x3f00], R193 ;  /* 0x003f00c1d7007988 */ /* 0x0001e20008000409 */
[----:B------:R-:W-:Y:S01]  /*6c90*/  IMAD.HI R85, R85, 0x2, RZ ;  /* 0x0000000255557827 */ /* 0x000fe200078e02ff */
[----:B------:R-:W-:Y:S02]  /*6ca0*/  IADD3 R190, P2, P3, R190, UR16, R84 ;  /* 0x00000010bebe7c10 */ /* 0x000fe4000fb5e054 */
[----:B------:R-:W-:Y:S01]  /*6cb0*/  ISETP.NE.U32.AND P0, PT, R212, RZ, PT ;  /* 0x000000ffd400720c */ /* 0x000fe20003f05070 */
[----:B------:R-:W-:Y:S02]  /*6cc0*/  IMAD.SHL.U32 R194, R83, 0x2, RZ ;  /* 0x0000000253c27824 */ /* 0x000fe400078e00ff */
[----:B------:R-:W-:Y:S01]  /*6cd0*/  IMAD.HI R82, R82, 0x2, RZ ;  /* 0x0000000252527827 */ /* 0x000fe200078e02ff */
[----:B0-----:R-:W-:-:S03]  /*6ce0*/  IADD3.X R193, PT, PT, R24, UR17, R19, P4, P5 ;  /* 0x0000001118c17c10 */ /* 0x001fc6000a7ea413 */
[-C--:B------:R-:W-:Y:S01]  /*6cf0*/  IMAD R23, R4, R20.reuse, RZ ;  /* 0x0000001404177224 */ /* 0x080fe200078e02ff */
[--C-:B------:R-:W-:Y:S01]  /*6d00*/  IADD3 R196, P4, P5, R196, UR16, R84.reuse ;  /* 0x00000010c4c47c10 */ /* 0x100fe2000fd9e054 */
[----:B------:R-:W-:Y:S02]  /*6d10*/  IMAD.SHL.U32 R200, R80, 0x2, RZ ;  /* 0x0000000250c87824 */ /* 0x000fe400078e00ff */
[----:B------:R-:W-:Y:S01]  /*6d20*/  IMAD R26, R14, R20, RZ ;  /* 0x000000140e1a7224 */ /* 0x000fe200078e02ff */
[--C-:B------:R-:W-:Y:S01]  /*6d30*/  IADD3.X R191, PT, PT, R85, UR17, R19.reuse, P2, P3 ;  /* 0x0000001155bf7c10 */ /* 0x100fe200097e6413 */
[----:B------:R-:W-:Y:S01]  /*6d40*/  IMAD.HI R83, R83, 0x2, RZ ;  /* 0x0000000253537827 */ /* 0x000fe200078e02ff */
[--C-:B------:R-:W-:Y:S01]  /*6d50*/  IADD3 R194, P2, P3, R194, UR16, R84.reuse ;  /* 0x00000010c2c27c10 */ /* 0x100fe2000fb5e054 */
[----:B------:R0:W-:Y:S06]  /*6d60*/  MEMBAR.ALL.CTA ;  /* 0x0000000000007992 */ /* 0x0001ec0000008000 */
[----:B0-----:R-:W0:Y:S01]  /*6d70*/  FENCE.VIEW.ASYNC.S ;  /* 0x00000000000073c6 */ /* 0x001e220000000000 */
[--C-:B------:R-:W-:Y:S01]  /*6d80*/  IADD3.X R197, PT, PT, R82, UR17, R19.reuse, P4, P5 ;  /* 0x0000001152c57c10 */ /* 0x100fe2000a7ea413 */
[----:B------:R-:W-:Y:S01]  /*6d90*/  IMAD.SHL.U32 R198, R23, 0x2, RZ ;  /* 0x0000000217c67824 */ /* 0x000fe200078e00ff */
[----:B------:R-:W-:Y:S01]  /*6da0*/  IADD3 R200, P4, P5, R200, UR16, R84 ;  /* 0x00000010c8c87c10 */ /* 0x000fe2000fd9e054 */
[----:B------:R-:W-:Y:S01]  /*6db0*/  IMAD.HI R80, R80, 0x2, RZ ;  /* 0x0000000250507827 */ /* 0x000fe200078e02ff */
[----:B------:R-:W-:-:S03]  /*6dc0*/  IADD3.X R195, PT, PT, R83, UR17, R19, P2, P3 ;  /* 0x0000001153c37c10 */ /* 0x000fc600097e6413 */
[-C--:B------:R-:W-:Y:S02]  /*6dd0*/  IMAD R81, R13, R20.reuse, RZ ;  /* 0x000000140d517224 */ /* 0x080fe400078e02ff */
[----:B------:R-:W-:Y:S02]  /*6de0*/  IMAD.SHL.U32 R204, R26, 0x2, RZ ;  /* 0x000000021acc7824 */ /* 0x000fe400078e00ff */
[----:B------:R-:W-:Y:S01]  /*6df0*/  IMAD R28, R7, R20, RZ ;  /* 0x00000014071c7224 */ /* 0x000fe200078e02ff */
[--C-:B------:R-:W-:Y:S01]  /*6e00*/  IADD3 R198, P2, P3, R198, UR16, R84.reuse ;  /* 0x00000010c6c67c10 */ /* 0x100fe2000fb5e054 */
[----:B------:R-:W-:Y:S01]  /*6e10*/  IMAD.HI R23, R23, 0x2, RZ ;  /* 0x0000000217177827 */ /* 0x000fe200078e02ff */
[----:B------:R-:W-:Y:S02]  /*6e20*/  IADD3.X R201, PT, PT, R80, UR17, R19, P4, P5 ;  /* 0x0000001150c97c10 */ /* 0x000fe4000a7ea413 */
[----:B------:R-:W-:Y:S01]  /*6e30*/  IADD3 R204, P4, P5, R204, UR16, R84 ;  /* 0x00000010cccc7c10 */ /* 0x000fe2000fd9e054 */
[----:B------:R-:W-:-:S02]  /*6e40*/  IMAD.SHL.U32 R202, R81, 0x2, RZ ;  /* 0x0000000251ca7824 */ /* 0x000fc400078e00ff */
        /* <DEDUP_REMOVED lines=22> */
[----:B------:R-:W-:Y:S02]  /*6fb0*/  IMAD R24, R9, R20, RZ ;  /* 0x0000001409187224 */ /* 0x000fe400078e02ff */
[----:B------:R-:W-:Y:S01]  /*6fc0*/  IMAD.SHL.U32 R80, R23, 0x2, RZ ;  /* 0x0000000217507824 */ /* 0x000fe200078e00ff */
[--C-:B------:R-:W-:Y:S01]  /*6fd0*/  IADD3 R210, P3, P2, R210, UR16, R84.reuse ;  /* 0x00000010d2d27c10 */ /* 0x100fe2000fa7e054 */
[----:B------:R-:W-:Y:S01]  /*6fe0*/  IMAD.HI R25, R25, 0x2, RZ ;  /* 0x0000000219197827 */ /* 0x000fe200078e02ff */
[--C-:B------:R-:W-:Y:S02]  /*6ff0*/  IADD3.X R213, PT, PT, R27, UR17, R19.reuse, P4, P5 ;  /* 0x000000111bd57c10 */ /* 0x100fe4000a7ea413 */
[----:B------:R-:W-:Y:S01]  /*7000*/  IADD3 R80, P4, P5, R80, UR16, R84 ;  /* 0x0000001050507c10 */ /* 0x000fe2000fd9e054 */
[----:B------:R-:W-:Y:S02]  /*7010*/  IMAD.SHL.U32 R214, R24, 0x2, RZ ;  /* 0x0000000218d67824 */ /* 0x000fe400078e00ff */
[----:B------:R-:W-:Y:S01]  /*7020*/  IMAD.HI R23, R23, 0x2, RZ ;  /* 0x0000000217177827 */ /* 0x000fe200078e02ff */
[----:B------:R-:W-:-:S03]  /*7030*/  IADD3.X R211, PT, PT, R25, UR17, R19, P3, P2 ;  /* 0x0000001119d37c10 */ /* 0x000fc60009fe4413 */
[----:B------:R-:W-:Y:S01]  /*7040*/  IMAD R26, R17, R20, RZ ;  /* 0x00000014111a7224 */ /* 0x000fe200078e02ff */
[----:B------:R-:W-:Y:S01]  /*7050*/  IADD3 R214, P3, P2, R214, UR16, R84 ;  /* 0x00000010d6d67c10 */ /* 0x000fe2000fa7e054 */
[----:B------:R-:W-:Y:S01]  /*7060*/  IMAD.HI R24, R24, 0x2, RZ ;  /* 0x0000000218187827 */ /* 0x000fe200078e02ff */
[----:B------:R-:W-:-:S03]  /*7070*/  IADD3.X R81, PT, PT, R23, UR17, R19, P4, P5 ;  /* 0x0000001117517c10 */ /* 0x000fc6000a7ea413 */
[----:B------:R-:W-:Y:S02]  /*7080*/  IMAD.SHL.U32 R82, R26, 0x2, RZ ;  /* 0x000000021a527824 */ /* 0x000fe400078e00ff */
[----:B------:R-:W-:Y:S01]  /*7090*/  IMAD R23, R11, R20, RZ ;  /* 0x000000140b177224 */ /* 0x000fe200078e02ff */
[----:B------:R-:W-:Y:S01]  /*70a0*/  IADD3.X R215, PT, PT, R24, UR17, R19, P3, P2 ;  /* 0x0000001118d77c10 */ /* 0x000fe20009fe4413 */
[----:B------:R-:W-:Y:S01]  /*70b0*/  IMAD.HI R26, R26, 0x2, RZ ;  /* 0x000000021a1a7827 */ /* 0x000fe200078e02ff */
[----:B------:R-:W-:-:S03]  /*70c0*/  IADD3 R82, P3, P2, R82, UR16, R84 ;  /* 0x0000001052527c10 */ /* 0x000fc6000fa7e054 */
[C---:B------:R-:W-:Y:S01]  /*70d0*/  IMAD.SHL.U32 R218, R23.reuse, 0x2, RZ ;  /* 0x0000000217da7824 */ /* 0x040fe200078e00ff */
[--C-:B------:R-:W-:Y:S01]  /*70e0*/  IADD3.X R83, PT, PT, R26, UR17, R19.reuse, P3, P2 ;  /* 0x000000111a537c10 */ /* 0x100fe20009fe4413 */
[-C--:B------:R-:W-:Y:S02]  /*70f0*/  IMAD R25, R10, R20.reuse, RZ ;  /* 0x000000140a197224 */ /* 0x080fe400078e02ff */
[----:B------:R-:W-:Y:S01]  /*7100*/  IMAD.HI R23, R23, 0x2, RZ ;  /* 0x0000000217177827 */ /* 0x000fe200078e02ff */
[----:B0-----:R-:W-:Y:S01]  /*7110*/  BAR.SYNC.DEFER_BLOCKING 0x0 ;  /* 0x0000000000007b1d */ /* 0x001fe20000010000 */
[----:B------:R-:W-:Y:S02]  /*7120*/  IADD3 R218, P3, P2, R218, UR16, R84 ;  /* 0x00000010dada7c10 */ /* 0x000fe4000fa7e054 */
[----:B------:R-:W-:Y:S02]  /*7130*/  IMAD.SHL.U32 R216, R25, 0x2, RZ ;  /* 0x0000000219d87824 */ /* 0x000fe400078e00ff */
[----:B------:R-:W-:Y:S01]  /*7140*/  IMAD R24, R18, R20, RZ ;  /* 0x0000001412187224 */ /* 0x000fe200078e02ff */
[----:B------:R-:W-:-:S02]  /*7150*/  IADD3.X R219, PT, PT, R23, UR17, R19, P3, P2 ;  /* 0x0000001117db7c10 */ /* 0x000fc40009fe4413 */
[----:B------:R-:W-:Y:S01]  /*7160*/  ISETP.LT.OR P2, PT, R234, 0x40, P0 ;  /* 0x00000040ea00780c */ /* 0x000fe20000741670 */
[----:B------:R-:W-:Y:S01]  /*7170*/  IMAD.HI R25, R25, 0x2, RZ ;  /* 0x0000000219197827 */ /* 0x000fe200078e02ff */
[----:B------:R-:W-:-:S03]  /*7180*/  IADD3 R216, P4, P5, R216, UR16, R84 ;  /* 0x00000010d8d87c10 */ /* 0x000fc6000fd9e054 */
[C---:B------:R-:W-:Y:S01]  /*7190*/  IMAD.SHL.U32 R85, R24.reuse, 0x2, RZ ;  /* 0x0000000218557824 */ /* 0x040fe200078e00ff */
[--C-:B------:R-:W-:Y:S01]  /*71a0*/  IADD3.X R217, PT, PT, R25, UR17, R19.reuse, P4, P5 ;  /* 0x0000001119d97c10 */ /* 0x100fe2000a7ea413 */
[----:B------:R-:W-:Y:S01]  /*71b0*/  IMAD.HI R24, R24, 0x2, RZ ;  /* 0x0000000218187827 */ /* 0x000fe200078e02ff */
[----:B------:R-:W-:Y:S02]  /*71c0*/  UIADD3 UR5, UPT, UPT, UR9, 0x4000, URZ ;  /* 0x0000400009057890 */ /* 0x000fe4000fffe0ff */
[----:B------:R-:W-:Y:S01]  /*71d0*/  IADD3 R84, P4, P5, R85, UR16, R84 ;  /* 0x0000001055547c10 */ /* 0x000fe2000fd9e054 */
[----:B------:R-:W-:Y:S02]  /*71e0*/  UIADD3 UR4, UPT, UPT, UR9, 0xa000, URZ ;  /* 0x0000a00009047890 */ /* 0x000fe4000fffe0ff */
[----:B------:R-:W-:Y:S01]  /*71f0*/  USHF.R.U32.HI UR19, URZ, 0x4, UR5 ;  /* 0x00000004ff137899 */ /* 0x000fe20008011605 */
[----:B------:R-:W-:Y:S01]  /*7200*/  IADD3.X R85, PT, PT, R24, UR17, R19, P4, P5 ;  /* 0x0000001118557c10 */ /* 0x000fe2000a7ea413 */
[----:B------:R-:W-:Y:S01]  /*7210*/  USHF.R.U32.HI UR18, URZ, 0x4, UR4 ;  /* 0x00000004ff127899 */ /* 0x000fe20008011604 */
[----:B------:R-:W-:Y:S01]  /*7220*/  UMOV UR6, URZ ;  /* 0x000000ff00067c82 */ /* 0x000fe20008000000 */
[----:B------:R-:W-:Y:S01]  /*7230*/  UMOV UR7, URZ ;  /* 0x000000ff00077c82 */ /* 0x000fe20008000000 */
[----:B------:R-:W-:Y:S09]  /*7240*/  @P2 BRA `(.L_x_6) ;  /* 0x0000000000842947 */ /* 0x000ff20003800000 */
[----:B------:R-:W-:Y:S02]  /*7250*/  UIADD3 UR4, UPT, UPT, UR9, 0x8000, URZ ;  /* 0x0000800009047890 */ /* 0x000fe4000fffe0ff */
[----:B------:R-:W-:Y:S02]  /*7260*/  USHF.R.U32.HI UR14, URZ, 0x4, UR9 ;  /* 0x00000004ff0e7899 */ /* 0x000fe40008011609 */
[----:B------:R-:W-:Y:S02]  /*7270*/  USHF.R.U32.HI UR4, URZ, 0x4, UR4 ;  /* 0x00000004ff047899 */ /* 0x000fe40008011604 */
[----:B------:R-:W-:Y:S02]  /*7280*/  USGXT.U32 UR14, UR14, 0xe ;  /* 0x0000000e0e0e789a */ /* 0x000fe40008000000 */
[----:B------:R-:W-:Y:S02]  /*7290*/  USGXT.U32 UR12, UR4, 0xe ;  /* 0x0000000e040c789a */ /* 0x000fe40008000000 */
[----:B------:R-:W-:-:S02]  /*72a0*/  UIADD3 UR30, UP2, UPT, UR14, 0x2, URZ ;  /* 0x000000020e1e7890 */ /* 0x000fc4000ff5e0ff */
[----:B------:R-:W-:Y:S01]  /*72b0*/  UIADD3 UR32, UP1, UPT, UR12, 0x80, URZ ;  /* 0x000000800c207890 */ /* 0x000fe2000ff3e0ff */
[----:B------:R-:W-:Y:S01]  /*72c0*/  UMOV UR4, URZ ;  /* 0x000000ff00047c82 */ /* 0x000fe20008000000 */
[----:B------:R-:W-:Y:S01]  /*72d0*/  UMOV UR34, 0x0 ;  /* 0x0000000000227882 */ /* 0x000fe20000000000 */
[----:B------:R-:W-:Y:S02]  /*72e0*/  UIADD3.X UR31, UPT, UPT, UR4, 0x40004040, URZ, UP2, !UPT ;  /* 0x40004040041f7890 */ /* 0x000fe400097fe4ff */
[----:B------:R-:W-:Y:S02]  /*72f0*/  UIADD3.X UR33, UPT, UPT, UR4, 0x40004040, URZ, UP1, !UPT ;  /* 0x4000404004217890 */ /* 0x000fe40008ffe4ff */
[----:B------:R-:W-:Y:S02]  /*7300*/  UIADD3.64 UR24, UPT, UPT, UR30, 0x2, URZ ;  /* 0x000000021e187897 */ /* 0x000fe4000fffe0ff */
[----:B------:R-:W-:Y:S02]  /*7310*/  UIADD3.64 UR22, UPT, UPT, UR32, 0x80, URZ ;  /* 0x0000008020167897 */ /* 0x000fe4000fffe0ff */
[----:B------:R-:W-:-:S02]  /*7320*/  UIADD3.64 UR28, UPT, UPT, UR30, 0x4, URZ ;  /* 0x000000041e1c7897 */ /* 0x000fc4000fffe0ff */
[----:B------:R-:W-:Y:S01]  /*7330*/  UIADD3.64 UR26, UPT, UPT, UR32, 0x100, URZ ;  /* 0x00000100201a7897 */ /* 0x000fe2000fffe0ff */
[----:B------:R-:W-:Y:S01]  /*7340*/  UMOV UR35, 0x4208010 ;  /* 0x0420801000237882 */ /* 0x000fe20000000000 */
[----:B------:R-:W-:Y:S01]  /*7350*/  UMOV UR15, 0x40004040 ;  /* 0x40004040000f7882 */ /* 0x000fe20000000000 */
[----:B------:R-:W-:Y:S01]  /*7360*/  UMOV UR13, 0x40004040 ;  /* 0x40004040000d7882 */ /* 0x000fe20000000000 */
[----:B------:R-:W-:Y:S01]  /*7370*/  UMOV UR36, 0x0 ;  /* 0x0000000000247882 */ /* 0x000fe20000000000 */
[----:B------:R-:W-:Y:S01]  /*7380*/  UMOV UR37, 0x4208010 ;  /* 0x0420801000257882 */ /* 0x000fe20000000000 */
[----:B------:R-:W-:Y:S01]  /*7390*/  UMOV UR38, 0x0 ;  /* 0x0000000000267882 */ /* 0x000fe20000000000 */
[----:B------:R-:W-:Y:S01]  /*73a0*/  UMOV UR39, 0x4208010 ;  /* 0x0420801000277882 */ /* 0x000fe20000000000 */
[----:B------:R-:W-:Y:S01]  /*73b0*/  UMOV UR4, UR11 ;  /* 0x0000000b00047c82 */ /* 0x000fe20008000000 */
[----:B------:R-:W-:Y:S01]  /*73c0*/  UMOV UR5, URZ ;  /* 0x000000ff00057c82 */ /* 0x000fe20008000000 */
[----:B------:R0:W-:Y:S01]  /*73d0*/  UTCHMMA gdesc[UR12], gdesc[UR14], tmem[UR8], tmem[UR34], idesc[UR35], !UPT ;  /* 0x00ff220e0c0075ea */ /* 0x0001e2000f800008 */
[----:B------:R-:W-:Y:S01]  /*73e0*/  UMOV UR40, 0x0 ;  /* 0x0000000000287882 */ /* 0x000fe20000000000 */
[----:B------:R-:W-:Y:S01]  /*73f0*/  UMOV UR41, 0x4208010 ;  /* 0x0420801000297882 */ /* 0x000fe20000000000 */
[----:B------:R0:W-:Y:S01]  /*7400*/  UTCHMMA gdesc[UR32], gdesc[UR30], tmem[UR8], tmem[UR36], idesc[UR37], UPT ;  /* 0x00ff241e200075ea */ /* 0x0001e2000b800008 */
[----:B------:R-:W-:Y:S01]  /*7410*/  UMOV UR4, UR4 ;  /* 0x0000000400047c82 */ /* 0x000fe20008000000 */
[----:B------:R0:W-:Y:S01]  /*7420*/  UTCHMMA gdesc[UR22], gdesc[UR24], tmem[UR8], tmem[UR38], idesc[UR39], UPT ;  /* 0x00ff2618160075ea */ /* 0x0001e2000b800008 */
[----:B------:R0:W-:Y:S01]  /*7430*/  UTCHMMA gdesc[UR26], gdesc[UR28], tmem[UR8], tmem[UR40], idesc[UR41], UPT ;  /* 0x00ff281c1a0075ea */ /* 0x0001e2000b800008 */
[----:B------:R0:W-:Y:S01]  /*7440*/  UTCBAR [UR4], URZ ;  /* 0x000000ff040073e9 */ /* 0x0001e200080000ff */
[----:B------:R-:W-:Y:S01]  /*7450*/  NOP ;  /* 0x0000000000007918 */ /* 0x000fe20000000000 */
.L_x_6:
[----:B------:R-:W-:Y:S01]  /*7460*/  SHF.R.S32.HI R19, RZ, 0x1f, R234 ;  /* 0x0000001fff137819 */ /* 0x000fe200000114ea */
[----:B0-----:R-:W-:Y:S01]  /*7470*/  USGXT.U32 UR14, UR19, 0xe ;  /* 0x0000000e130e789a */ /* 0x001fe20008000000 */
[----:B------:R-:W-:Y:S01]  /*7480*/  IADD3 R186, P2, PT, R222, UR16, RZ ;  /* 0x00000010deba7c10 */ /* 0x000fe2000ff5e0ff */
[----:B------:R-:W-:Y:S01]  /*7490*/  USGXT.U32 UR12, UR18, 0xe ;  /* 0x0000000e120c789a */ /* 0x000fe20008000000 */
[----:B------:R-:W-:Y:S01]  /*74a0*/  LEA.HI R19, R19, R234, RZ, 0x6 ;  /* 0x000000ea13137211 */ /* 0x000fe200078f30ff */
[----:B------:R-:W-:Y:S01]  /*74b0*/  UIADD3 UR32, UP2, UPT, UR14, 0x2, URZ ;  /* 0x000000020e207890 */ /* 0x000fe2000ff5e0ff */
[----:B------:R-:W-:Y:S01]  /*74c0*/  IADD3.X R187, PT, PT, R225, UR17, RZ, P2, !PT ;  /* 0x00000011e1bb7c10 */ /* 0x000fe200097fe4ff */
[----:B------:R-:W-:Y:S01]  /*74d0*/  UIADD3 UR30, UP1, UPT, UR12, 0x80, URZ ;  /* 0x000000800c1e7890 */ /* 0x000fe2000ff3e0ff */
[----:B------:R-:W-:Y:S01]  /*74e0*/  SHF.R.S32.HI R19, RZ, 0x6, R19 ;  /* 0x00000006ff137819 */ /* 0x000fe20000011413 */
[----:B------:R-:W-:Y:S01]  /*74f0*/  UIADD3.X UR33, UPT, UPT, UR7, 0x40004040, URZ, UP2, !UPT ;  /* 0x4000404007217890 */ /* 0x000fe200097fe4ff */
[----:B------:R-:W-:Y:S01]  /*7500*/  IADD3 R178, P6, PT, R227, UR16, RZ ;  /* 0x00000010e3b27c10 */ /* 0x000fe2000ffde0ff */
[----:B------:R-:W-:Y:S01]  /*7510*/  UIADD3.X UR31, UPT, UPT, UR6, 0x40004040, URZ, UP1, !UPT ;  /* 0x40004040061f7890 */ /* 0x000fe20008ffe4ff */
[----:B------:R-:W-:Y:S01]  /*7520*/  VIMNMX R23, PT, PT, R19, 0x1, !PT ;  /* 0x0000000113177848 */ /* 0x000fe20007fe0100 */
[----:B------:R-:W-:Y:S01]  /*7530*/  IMAD.SHL.U32 R19, R21, 0x40, RZ ;  /* 0x0000004015137824 */ /* 0x000fe200078e00ff */
[----:B------:R-:W-:Y:S01]  /*7540*/  IADD3.X R179, PT, PT, R232, UR17, RZ, P6, !PT ;  /* 0x00000011e8b37c10 */ /* 0x000fe2000b7fe4ff */
[----:B------:R-:W-:Y:S01]  /*7550*/  UMOV UR4, URZ ;  /* 0x000000ff00047c82 */ /* 0x000fe20008000000 */
[----:B------:R-:W-:Y:S01]  /*7560*/  IADD3 R180, P5, PT, R229, UR16, RZ ;  /* 0x00000010e5b47c10 */ /* 0x000fe2000ffbe0ff */
[----:B------:R-:W-:Y:S01]  /*7570*/  VIADD R21, R23, 0xffffffff ;  /* 0xffffffff17157836 */ /* 0x000fe20000000000 */
[----:B------:R-:W-:Y:S01]  /*7580*/  IADD3 R182, P4, PT, R224, UR16, RZ ;  /* 0x00000010e0b67c10 */ /* 0x000fe2000ff9e0ff */
[----:B------:R-:W-:Y:S01]  /*7590*/  IMAD.SHL.U32 R20, R20, 0x40, RZ ;  /* 0x0000004014147824 */ /* 0x000fe200078e00ff */
[----:B------:R-:W-:-:S02]  /*75a0*/  IADD3 R184, P3, PT, R228, UR16, RZ ;  /* 0x00000010e4b87c10 */ /* 0x000fc4000ff7e0ff */
[----:B------:R-:W-:Y:S02]  /*75b0*/  ISETP.NE.U32.AND P2, PT, R21, RZ, PT ;  /* 0x000000ff1500720c */ /* 0x000fe40003f45070 */
[----:B------:R-:W-:Y:S02]  /*75c0*/  IADD3 R188, P6, PT, R226, UR16, RZ ;  /* 0x00000010e2bc7c10 */ /* 0x000fe4000ffde0ff */
[----:B------:R-:W-:Y:S02]  /*75d0*/  IADD3.X R181, PT, PT, R233, UR17, RZ, P5, !PT ;  /* 0x00000011e9b57c10 */ /* 0x000fe4000affe4ff */
[----:B------:R-:W-:Y:S02]  /*75e0*/  IADD3.X R183, PT, PT, R231, UR17, RZ, P4, !PT ;  /* 0x00000011e7b77c10 */ /* 0x000fe4000a7fe4ff */
[----:B------:R-:W-:Y:S02]  /*75f0*/  IADD3.X R185, PT, PT, R230, UR17, RZ, P3, !PT ;  /* 0x00000011e6b97c10 */ /* 0x000fe40009ffe4ff */
[----:B------:R-:W-:-:S03]  /*7600*/  IADD3.X R189, PT, PT, R223, UR17, RZ, P6, !PT ;  /* 0x00000011dfbd7c10 */ /* 0x000fc6000b7fe4ff */
[----:B------:R-:W-:Y:S05]  /*7610*/  @!P2 BRA `(.L_x_7) ;  /* 0x00000020003ca947 */ /* 0x000fea0003800000 */
[----:B------:R-:W-:Y:S01]  /*7620*/  VIADD R22, R22, 0xffffffc0 ;  /* 0xffffffc016167836 */ /* 0x000fe20000000000 */
[----:B------:R-:W-:Y:S02]  /*7630*/  UIADD3.64 UR22, UPT, UPT, UR30, 0x80, URZ ;  /* 0x000000801e167897 */ /* 0x000fe4000fffe0ff */
[----:B------:R-:W-:Y:S02]  /*7640*/  UIADD3.64 UR24, UPT, UPT, UR32, 0x2, URZ ;  /* 0x0000000220187897 */ /* 0x000fe4000fffe0ff */
[----:B------:R-:W-:Y:S01]  /*7650*/  R2UR UR19, R22 ;  /* 0x00000000161372ca */ /* 0x000fe200000e0000 */
[----:B------:R-:W-:Y:S02]  /*7660*/  UIADD3.64 UR26, UPT, UPT, UR30, 0x100, URZ ;  /* 0x000001001e1a7897 */ /* 0x000fe4000fffe0ff */
[----:B------:R-:W-:Y:S01]  /*7670*/  UIADD3.64 UR28, UPT, UPT, UR32, 0x4, URZ ;  /* 0x00000004201c7897 */ /* 0x000fe2000fffe0ff */
[----:B------:R-:W-:Y:S01]  /*7680*/  UMOV UR18, 0x1 ;  /* 0x0000000100127882 */ /* 0x000fe20000000000 */
[----:B------:R-:W-:-:S10]  /*7690*/  UMOV UR5, URZ ;  /* 0x000000ff00057c82 */ /* 0x000fd40008000000 */
.L_x_10:
[----:B------:R-:W-:Y:S01]  /*76a0*/  USHF.L.U32 UR4, UR4, 0x1f, URZ ;  /* 0x0000001f04047899 */ /* 0x000fe200080006ff */
[----:B0-----:R-:W0:Y:S01]  /*76b0*/  S2R R23, SR_TID.X ;  /* 0x0000000000177919 */ /* 0x001e220000002100 */
[----:B------:R-:W-:-:S04]  /*76c0*/  IMAD.WIDE R218, R20, 0x2, R218 ;  /* 0x0000000214da7825 */ /* 0x000fc800078e02da */
[----:B------:R-:W-:-:S04]  /*76d0*/  IMAD.U32 R22, RZ, RZ, UR4 ;  /* 0x00000004ff167e24 */ /* 0x000fc8000f8e00ff */
[----:B------:R-:W1:Y:S01]  /*76e0*/  SYNCS.PHASECHK.TRANS64.TRYWAIT P2, [UR11], R22 ;  /* 0x00000016ff0075a7 */ /* 0x000e62000804110b */
[----:B0-----:R-:W-:-:S04]  /*76f0*/  SHF.R.U32.HI R23, RZ, 0x6, R23 ;  /* 0x00000006ff177819 */ /* 0x001fc80000011617 */
[----:B------:R-:W-:-:S04]  /*7700*/  SGXT.U32 R23, R23, 0x1 ;  /* 0x000000011717781a */ /* 0x000fc80000000000 */
[----:B------:R-:W-:Y:S01]  /*7710*/  ISETP.GE.AND P6, PT, R23, UR19, PT ;  /* 0x0000001317007c0c */ /* 0x000fe2000bfc6270 */
[----:B-1----:R-:W-:-:S12]  /*7720*/  @!P2 BRA `(.L_x_8) ;  /* 0x000000400084a947 */ /* 0x002fd80003800000 */
.L_x_16:
[----:B------:R0:W-:Y:S01]  /*7730*/  STL [R1+0x10c], R93 ;  /* 0x00010c5d01007387 */ /* 0x0001e20000100800 */
[----:B------:R-:W-:Y:S01]  /*7740*/  PRMT R228, RZ, 0x7610, R228 ;  /* 0x00007610ffe47816 */ /* 0x000fe200000000e4 */
[C---:B------:R-:W-:Y:S01]  /*7750*/  IMAD.WIDE R88, R20.reuse, 0x2, R88 ;  /* 0x0000000214587825 */ /* 0x040fe200078e0258 */
[----:B------:R-:W-:Y:S01]  /*7760*/  PRMT R229, RZ, 0x7610, R229 ;  /* 0x00007610ffe57816 */ /* 0x000fe200000000e5 */
[----:B------:R1:W-:Y:S02]  /*7770*/  STL [R1+0x108], R21 ;  /* 0x0001081501007387 */ /* 0x0003e40000100800 */
[C---:B------:R-:W-:Y:S02]  /*7780*/  IMAD.WIDE R178, R20.reuse, 0x2, R178 ;  /* 0x0000000214b27825 */ /* 0x040fe400078e02b2 */
[----:B------:R-:W2:Y:S02]  /*7790*/  @!P6 LDG.E.U16 R228, desc[UR20][R88.64] ;  /* 0x0000001458e4e981 */ /* 0x000ea4000c1e1500 */
[----:B------:R-:W-:Y:S01]  /*77a0*/  IMAD.WIDE R194, R20, 0x2, R194 ;  /* 0x0000000214c27825 */ /* 0x000fe200078e02c2 */
[----:B0-----:R-:W1:Y:S01]  /*77b0*/  S2R R93, SR_TID.X ;  /* 0x00000000005d7919 */ /* 0x001e620000002100 */
[----:B------:R-:W-:-:S02]  /*77c0*/  PRMT R230, RZ, 0x7610, R230 ;  /* 0x00007610ffe67816 */ /* 0x000fc400000000e6 */
[C---:B------:R-:W-:Y:S01]  /*77d0*/  IMAD.WIDE R212, R20.reuse, 0x2, R212 ;  /* 0x0000000214d47825 */ /* 0x040fe200078e02d4 */
[----:B------:R-:W-:Y:S01]  /*77e0*/  PRMT R235, RZ, 0x7610, R235 ;  /* 0x00007610ffeb7816 */ /* 0x000fe200000000eb */
[----:B------:R0:W-:Y:S02]  /*77f0*/  STL [R1+0x104], R0 ;  /* 0x0001040001007387 */ /* 0x0001e40000100800 */
[----:B------:R-:W-:-:S04]  /*7800*/  IMAD.WIDE R90, R20, 0x2, R90 ;  /* 0x00000002145a7825 */ /* 0x000fc800078e025a */
[----:B------:R-:W-:-:S04]  /*7810*/  IMAD.WIDE R192, R20, 0x2, R192 ;  /* 0x0000000214c07825 */ /* 0x000fc800078e02c0 */
[----:B------:R-:W-:-:S04]  /*7820*/  IMAD.WIDE R180, R20, 0x2, R180 ;  /* 0x0000000214b47825 */ /* 0x000fc800078e02b4 */
[----:B------:R-:W-:-:S04]  /*7830*/  IMAD.WIDE R208, R20, 0x2, R208 ;  /* 0x0000000214d07825 */ /* 0x000fc800078e02d0 */
[----:B------:R-:W-:-:S04]  /*7840*/  IMAD.WIDE R198, R20, 0x2, R198 ;  /* 0x0000000214c67825 */ /* 0x000fc800078e02c6 */
[----:B------:R-:W-:-:S04]  /*7850*/  IMAD.WIDE R216, R20, 0x2, R216 ;  /* 0x0000000214d87825 */ /* 0x000fc800078e02d8 */
[C---:B------:R-:W-:Y:S01]  /*7860*/  IMAD.WIDE R186, R20.reuse, 0x2, R186 ;  /* 0x0000000214ba7825 */ /* 0x040fe200078e02ba */
[--C-:B-1----:R-:W-:Y:S02]  /*7870*/  SHF.R.U32.HI R21, RZ, 0x6, R93.reuse ;  /* 0x00000006ff157819 */ /* 0x102fe4000001165d */
[----:B------:R-:W-:Y:S01]  /*7880*/  SHF.R.U32.HI R93, RZ, 0x6, R93 ;  /* 0x00000006ff5d7819 */ /* 0x000fe2000001165d */
[C---:B------:R-:W-:Y:S01]  /*7890*/  IMAD.WIDE R206, R20.reuse, 0x2, R206 ;  /* 0x0000000214ce7825 */ /* 0x040fe200078e02ce */
[----:B------:R-:W-:Y:S02]  /*78a0*/  SGXT.U32 R21, R21, 0x1 ;  /* 0x000000011515781a */ /* 0x000fe40000000000 */
[----:B------:R-:W-:Y:S01]  /*78b0*/  SGXT.U32 R93, R93, 0x1 ;  /* 0x000000015d5d781a */ /* 0x000fe20000000000 */
[C---:B------:R-:W-:Y:S01]  /*78c0*/  IMAD.WIDE R184, R20.reuse, 0x2, R184 ;  /* 0x0000000214b87825 */ /* 0x040fe200078e02b8 */
[----:B------:R-:W-:Y:S02]  /*78d0*/  LOP3.LUT R21, R21, 0x2, RZ, 0xfc, !PT ;  /* 0x0000000215157812 */ /* 0x000fe400078efcff */
[----:B------:R-:W-:Y:S01]  /*78e0*/  LOP3.LUT R93, R93, 0x8, RZ, 0xfc, !PT ;  /* 0x000000085d5d7812 */ /* 0x000fe200078efcff */
[----:B------:R-:W-:Y:S01]  /*78f0*/  IMAD.WIDE R200, R20, 0x2, R200 ;  /* 0x0000000214c87825 */ /* 0x000fe200078e02c8 */
[----:B------:R-:W-:-:S02]  /*7900*/  ISETP.GE.AND P2, PT, R21, UR19, PT ;  /* 0x0000001315007c0c */ /* 0x000fc4000bf46270 */
[----:B------:R-:W1:Y:S01]  /*7910*/  S2R R21, SR_TID.X ;  /* 0x0000000000157919 */ /* 0x000e620000002100 */
[----:B------:R-:W-:Y:S02]  /*7920*/  ISETP.GE.AND P3, PT, R93, UR19, PT ;  /* 0x000000135d007c0c */ /* 0x000fe4000bf66270 */
[----:B------:R-:W-:-:S08]  /*7930*/  PRMT R240, RZ, 0x7610, R240 ;  /* 0x00007610fff07816 */ /* 0x000fd000000000f0 */
[----:B------:R-:W3:Y:S04]  /*7940*/  @!P2 LDG.E.U16 R229, desc[UR20][R90.64] ;  /* 0x000000145ae5a981 */ /* 0x000ee8000c1e1500 */
[----:B------:R-:W4:Y:S01]  /*7950*/  @!P3 LDG.E.U16 R230, desc[UR20][R178.64] ;  /* 0x00000014b2e6b981 */ /* 0x000f22000c1e1500 */
[--C-:B-1----:R-:W-:Y:S02]  /*7960*/  SHF.R.U32.HI R93, RZ, 0x6, R21.reuse ;  /* 0x00000006ff5d7819 */ /* 0x102fe40000011615 */
[----:B------:R-:W-:Y:S02]  /*7970*/  SHF.R.U32.HI R21, RZ, 0x6, R21 ;  /* 0x00000006ff157819 */ /* 0x000fe40000011615 */
[----:B------:R-:W-:Y:S02]  /*7980*/  SGXT.U32 R93, R93, 0x1 ;  /* 0x000000015d5d781a */ /* 0x000fe40000000000 */
[----:B------:R-:W-:-:S02]  /*7990*/  SGXT.U32 R21, R21, 0x1 ;  /* 0x000000011515781a */ /* 0x000fc40000000000 */
[----:B------:R-:W-:Y:S02]  /*79a0*/  LOP3.LUT R93, R93, 0xa, RZ, 0xfc, !PT ;  /* 0x0000000a5d5d7812 */ /* 0x000fe400078efcff */
[----:B------:R-:W-:Y:S02]  /*79b0*/  LOP3.LUT R21, R21, 0x10, RZ, 0xfc, !PT ;  /* 0x0000001015157812 */ /* 0x000fe400078efcff */
[----:B------:R-:W-:Y:S02]  /*79c0*/  ISETP.GE.AND P4, PT, R93, UR19, PT ;  /* 0x000000135d007c0c */ /* 0x000fe4000bf86270 */
[----:B------:R-:W1:Y:S01]  /*79d0*/  S2R R93, SR_TID.X ;  /* 0x00000000005d7919 */ /* 0x000e620000002100 */
[----:B------:R-:W-:Y:S02]  /*79e0*/  ISETP.GE.AND P5, PT, R21, UR19, PT ;  /* 0x0000001315007c0c */ /* 0x000fe4000bfa6270 */
[----:B-1----:R-:W-:-:S04]  /*79f0*/  SHF.R.U32.HI R21, RZ, 0x6, R93 ;  /* 0x00000006ff157819 */ /* 0x002fc8000001165d */
[----:B------:R-:W-:-:S04]  /*7a00*/  SGXT.U32 R21, R21, 0x1 ;  /* 0x000000011515781a */ /* 0x000fc80000000000 */
[----:B------:R-:W-:-:S04]  /*7a10*/  LOP3.LUT R21, R21, 0x12, RZ, 0xfc, !PT ;  /* 0x0000001215157812 */ /* 0x000fc800078efcff */
[----:B------:R-:W-:Y:S02]  /*7a20*/  ISETP.GE.AND P6, PT, R21, UR19, PT ;  /* 0x0000001315007c0c */ /* 0x000fe4000bfc6270 */
[----:B------:R-:W0:Y:S01]  /*7a30*/  S2R R21, SR_TID.X ;  /* 0x0000000000157919 */ /* 0x000e220000002100 */
[----:B------:R-:W-:Y:S02]  /*7a40*/  ISETP.GE.AND P3, PT, R3, UR19, PT ;  /* 0x0000001303007c0c */ /* 0x000fe4000bf66270 */
[----:B------:R-:W-:-:S11]  /*7a50*/  SHF.R.U32.HI R93, RZ, 0x6, R93 ;  /* 0x00000006ff5d7819 */ /* 0x000fd6000001165d */
[----:B------:R-:W3:Y:S01]  /*7a60*/  @!P3 LDG.E.U16 R235, desc[UR20][R194.64] ;  /* 0x00000014c2ebb981 */ /* 0x000ee2000c1e1500 */
[----:B------:R-:W-:Y:S02]  /*7a70*/  ISETP.GE.AND P3, PT, R8, UR19, PT ;  /* 0x0000001308007c0c */ /* 0x000fe4000bf66270 */
[----:B------:R-:W-:Y:S02]  /*7a80*/  SGXT.U32 R93, R93, 0x1 ;  /* 0x000000015d5d781a */ /* 0x000fe40000000000 */
[----:B0-----:R-:W-:-:S09]  /*7a90*/  SHF.R.U32.HI R0, RZ, 0x6, R21 ;  /* 0x00000006ff007819 */ /* 0x001fd20000011615 */
[----:B------:R-:W3:Y:S01]  /*7aa0*/  @!P3 LDG.E.U16 R240, desc[UR20][R212.64] ;  /* 0x00000014d4f0b981 */ /* 0x000ee2000c1e1500 */
[----:B------:R-:W-:-:S04]  /*7ab0*/  SGXT.U32 R0, R0, 0x1 ;  /* 0x000000010000781a */ /* 0x000fc80000000000 */
[----:B------:R-:W-:Y:S02]  /*7ac0*/  LOP3.LUT R0, R0, 0xc, RZ, 0xfc, !PT ;  /* 0x0000000c00007812 */ /* 0x000fe400078efcff */
[----:B------:R-:W-:Y:S02]  /*7ad0*/  LOP3.LUT R93, R93, 0x18, RZ, 0xfc, !PT ;  /* 0x000000185d5d7812 */ /* 0x000fe400078efcff */
[----:B------:R-:W-:Y:S02]  /*7ae0*/  ISETP.GE.AND P3, PT, R0, UR19, PT ;  /* 0x0000001300007c0c */ /* 0x000fe4000bf66270 */
[----:B------:R-:W0:Y:S01]  /*7af0*/  S2R R0, SR_TID.X ;  /* 0x0000000000007919 */ /* 0x000e220000002100 */
[----:B------:R-:W-:Y:S02]  /*7b00*/  ISETP.GE.AND P2, PT, R93, UR19, PT ;  /* 0x000000135d007c0c */ /* 0x000fe4000bf46270 */
[----:B------:R-:W-:Y:S02]  /*7b10*/  PRMT R231, RZ, 0x7610, R231 ;  /* 0x00007610ffe77816 */ /* 0x000fe400000000e7 */
[----:B------:R-:W-:-:S04]  /*7b20*/  PRMT R234, RZ, 0x7610, R234 ;  /* 0x00007610ffea7816 */ /* 0x000fc800000000ea */
[----:B------:R-:W3:Y:S01]  /*7b30*/  @!P4 LDG.E.U16 R231, desc[UR20][R180.64] ;  /* 0x00000014b4e7c981 */ /* 0x000ee2000c1e1500 */
[----:B------:R-:W-:-:S04]  /*7b40*/  ISETP.GE.AND P4, PT, R4, UR19, PT ;  /* 0x0000001304007c0c */ /* 0x000fc8000bf86270 */
[----:B------:R-:W3:Y:S01]  /*7b50*/  @!P2 LDG.E.U16 R234, desc[UR20][R192.64] ;  /* 0x00000014c0eaa981 */ /* 0x000ee2000c1e1500 */
[----:B------:R-:W-:Y:S02]  /*7b60*/  ISETP.GE.AND P2, PT, R7, UR19, PT ;  /* 0x0000001307007c0c */ /* 0x000fe4000bf46270 */
[----:B------:R-:W-:Y:S02]  /*7b70*/  SHF.R.U32.HI R21, RZ, 0x6, R21 ;  /* 0x00000006ff157819 */ /* 0x000fe40000011615 */
[----:B------:R-:W-:Y:S02]  /*7b80*/  PRMT R236, RZ, 0x7610, R236 ;  /* 0x00007610ffec7816 */ /* 0x000fe400000000ec */
[----:B------:R-:W-:Y:S02]  /*7b90*/  SGXT.U32 R21, R21, 0x1 ;  /* 0x000000011515781a */ /* 0x000fe40000000000 */
[----:B------:R-:W-:Y:S02]  /*7ba0*/  PRMT R239, RZ, 0x7610, R239 ;  /* 0x00007610ffef7816 */ /* 0x000fe400000000ef */
[----:B------:R-:W-:Y:S01]  /*7bb0*/  LOP3.LUT R21, R21, 0x4, RZ, 0xfc, !PT ;  /* 0x0000000415157812 */ /* 0x000fe200078efcff */
[----:B------:R-:W3:Y:S01]  /*7bc0*/  @!P4 LDG.E.U16 R236, desc[UR20][R198.64] ;  /* 0x00000014c6ecc981 */ /* 0x000ee2000c1e1500 */
[----:B------:R-:W-:-:S03]  /*7bd0*/  ISETP.GE.AND P4, PT, R10, UR19, PT ;  /* 0x000000130a007c0c */ /* 0x000fc6000bf86270 */
[----:B------:R-:W3:Y:S01]  /*7be0*/  @!P2 LDG.E.U16 R239, desc[UR20][R208.64] ;  /* 0x00000014d0efa981 */ /* 0x000ee2000c1e1500 */
[----:B------:R-:W-:Y:S02]  /*7bf0*/  ISETP.GE.AND P2, PT, R21, UR19, PT ;  /* 0x0000001315007c0c */ /* 0x000fe4000bf46270 */
[----:B0-----:R-:W-:Y:S02]  /*7c00*/  SHF.R.U32.HI R21, RZ, 0x6, R0 ;  /* 0x00000006ff157819 */ /* 0x001fe40000011600 */
[----:B------:R-:W-:Y:S02]  /*7c10*/  PRMT R241, RZ, 0x7610, R241 ;  /* 0x00007610fff17816 */ /* 0x000fe400000000f1 */
[----:B------:R-:W-:Y:S02]  /*7c20*/  SGXT.U32 R21, R21, 0x1 ;  /* 0x000000011515781a */ /* 0x000fe40000000000 */
[----:B------:R-:W-:Y:S02]  /*7c30*/  PRMT R233, RZ, 0x7610, R233 ;  /* 0x00007610ffe97816 */ /* 0x000fe400000000e9 */
[----:B------:R-:W-:Y:S01]  /*7c40*/  LOP3.LUT R21, R21, 0x6, RZ, 0xfc, !PT ;  /* 0x0000000615157812 */ /* 0x000fe200078efcff */
[----:B------:R-:W3:Y:S03]  /*7c50*/  @!P4 LDG.E.U16 R241, desc[UR20][R216.64] ;  /* 0x00000014d8f1c981 */ /* 0x000ee6000c1e1500 */
[----:B------:R-:W-:Y:S01]  /*7c60*/  ISETP.GE.AND P4, PT, R21, UR19, PT ;  /* 0x0000001315007c0c */ /* 0x000fe2000bf86270 */
[----:B------:R-:W3:Y:S01]  /*7c70*/  @!P6 LDG.E.U16 R233, desc[UR20][R186.64] ;  /* 0x00000014bae9e981 */ /* 0x000ee2000c1e1500 */
[----:B------:R-:W-:Y:S01]  /*7c80*/  ISETP.GE.AND P6, PT, R6, UR19, PT ;  /* 0x0000001306007c0c */ /* 0x000fe2000bfc6270 */
[----:B------:R-:W0:Y:S01]  /*7c90*/  S2R R21, SR_TID.X ;  /* 0x0000000000157919 */ /* 0x000e220000002100 */
[----:B------:R-:W-:-:S02]  /*7ca0*/  PRMT R238, RZ, 0x7610, R238 ;  /* 0x00007610ffee7816 */ /* 0x000fc400000000ee */
[----:B------:R-:W-:-:S06]  /*7cb0*/  PRMT R232, RZ, 0x7610, R232 ;  /* 0x00007610ffe87816 */ /* 0x000fcc00000000e8 */
[----:B------:R-:W3:Y:S01]  /*7cc0*/  @!P5 LDG.E.U16 R232, desc[UR20][R184.64] ;  /* 0x00000014b8e8d981 */ /* 0x000ee2000c1e1500 */
[----:B------:R-:W-:-:S03]  /*7cd0*/  ISETP.GE.AND P5, PT, R5, UR19, PT ;  /* 0x0000001305007c0c */ /* 0x000fc6000bfa6270 */
[----:B------:R-:W3:Y:S01]  /*7ce0*/  @!P6 LDG.E.U16 R238, desc[UR20][R206.64] ;  /* 0x00000014ceeee981 */ /* 0x000ee2000c1e1500 */
[----:B------:R-:W-:Y:S02]  /*7cf0*/  ISETP.GE.AND P6, PT, R11, UR19, PT ;  /* 0x000000130b007c0c */ /* 0x000fe4000bfc6270 */
[----:B------:R-:W-:Y:S02]  /*7d00*/  PRMT R243, RZ, 0x7610, R243 ;  /* 0x00007610fff37816 */ /* 0x000fe400000000f3 */
[----:B------:R-:W-:Y:S02]  /*7d10*/  PRMT R237, RZ, 0x7610, R237 ;  /* 0x00007610ffed7816 */ /* 0x000fe400000000ed */
[----:B------:R-:W-:-:S04]  /*7d20*/  LEA.HI R0, R0, 0xe, RZ, 0x1a ;  /* 0x0000000e00007811 */ /* 0x000fc800078fd0ff */
[----:B------:R-:W3:Y:S01]  /*7d30*/  @!P5 LDG.E.U16 R237, desc[UR20][R200.64] ;  /* 0x00000014c8edd981 */ /* 0x000ee2000c1e1500 */
[----:B------:R-:W-:-:S03]  /*7d40*/  ISETP.GE.AND P5, PT, R9, UR19, PT ;  /* 0x0000001309007c0c */ /* 0x000fc6000bfa6270 */
[----:B------:R-:W3:Y:S01]  /*7d50*/  @!P6 LDG.E.U16 R243, desc[UR20][R218.64] ;  /* 0x00000014daf3e981 */ /* 0x000ee2000c1e1500 */
[----:B------:R-:W-:Y:S02]  /*7d60*/  ISETP.GE.AND P6, PT, R0, UR19, PT ;  /* 0x0000001300007c0c */ /* 0x000fe4000bfc6270 */
[--C-:B0-----:R-:W-:Y:S02]  /*7d70*/  SHF.R.U32.HI R0, RZ, 0x6, R21.reuse ;  /* 0x00000006ff007819 */ /* 0x101fe40000011615 */
[----:B------:R-:W-:Y:S01]  /*7d80*/  SHF.R.U32.HI R21, RZ, 0x6, R21 ;  /* 0x00000006ff157819 */ /* 0x000fe20000011615 */
[C---:B------:R-:W-:Y:S01]  /*7d90*/  IMAD.WIDE R182, R20.reuse, 0x2, R182 ;  /* 0x0000000214b67825 */ /* 0x040fe200078e02b6 */
[----:B------:R-:W-:Y:S02]  /*7da0*/  PRMT R245, RZ, 0x7610, R245 ;  /* 0x00007610fff57816 */ /* 0x000fe400000000f5 */
[----:B------:R-:W-:Y:S01]  /*7db0*/  SGXT.U32 R21, R21, 0x1 ;  /* 0x000000011515781a */ /* 0x000fe20000000000 */
[----:B------:R-:W-:Y:S01]  /*7dc0*/  IMAD.WIDE R214, R20, 0x2, R214 ;  /* 0x0000000214d67825 */ /* 0x000fe200078e02d6 */
[----:B------:R-:W-:-:S02]  /*7dd0*/  PRMT R242, RZ, 0x7610, R242 ;  /* 0x00007610fff27816 */ /* 0x000fc400000000f2 */
[----:B------:R-:W-:Y:S01]  /*7de0*/  LOP3.LUT R21, R21, 0x14, RZ, 0xfc, !PT ;  /* 0x0000001415157812 */ /* 0x000fe200078efcff */
[----:B------:R-:W3:Y:S03]  /*7df0*/  @!P3 LDG.E.U16 R245, desc[UR20][R182.64] ;  /* 0x00000014b6f5b981 */ /* 0x000ee6000c1e1500 */
[----:B------:R-:W-:Y:S01]  /*7e00*/  ISETP.GE.AND P3, PT, R21, UR19, PT ;  /* 0x0000001315007c0c */ /* 0x000fe2000bf66270 */
[----:B------:R-:W3:Y:S01]  /*7e10*/  @!P5 LDG.E.U16 R242, desc[UR20][R214.64] ;  /* 0x00000014d6f2d981 */ /* 0x000ee2000c1e1500 */
[----:B------:R-:W-:Y:S01]  /*7e20*/  ISETP.GE.AND P5, PT, R12, UR19, PT ;  /* 0x000000130c007c0c */ /* 0x000fe2000bfa6270 */
[C---:B------:R-:W-:Y:S01]  /*7e30*/  IMAD.WIDE R188, R20.reuse, 0x2, R188 ;  /* 0x0000000214bc7825 */ /* 0x040fe200078e02bc */
[----:B------:R-:W-:Y:S02]  /*7e40*/  PRMT R24, RZ, 0x7610, R24 ;  /* 0x00007610ff187816 */ /* 0x000fe40000000018 */
[----:B------:R-:W-:Y:S01]  /*7e50*/  PRMT R26, RZ, 0x7610, R26 ;  /* 0x00007610ff1a7816 */ /* 0x000fe2000000001a */
[----:B------:R-:W-:-:S06]  /*7e60*/  IMAD.WIDE R196, R20, 0x2, R196 ;  /* 0x0000000214c47825 */ /* 0x000fcc00078e02c4 */
[----:B------:R-:W3:Y:S01]  /*7e70*/  @!P3 LDG.E.U16 R24, desc[UR20][R188.64] ;  /* 0x00000014bc18b981 */ /* 0x000ee2000c1e1500 */
[----:B------:R-:W-:-:S03]  /*7e80*/  ISETP.GE.AND P3, PT, R13, UR19, PT ;  /* 0x000000130d007c0c */ /* 0x000fc6000bf66270 */
[----:B------:R-:W3:Y:S01]  /*7e90*/  @!P5 LDG.E.U16 R26, desc[UR20][R196.64] ;  /* 0x00000014c41ad981 */ /* 0x000ee2000c1e1500 */
[----:B------:R-:W-:Y:S01]  /*7ea0*/  ISETP.GE.AND P5, PT, R15, UR19, PT ;  /* 0x000000130f007c0c */ /* 0x000fe2000bfa6270 */
[C---:B------:R-:W-:Y:S01]  /*7eb0*/  IMAD.WIDE R168, R20.reuse, 0x2, R168 ;  /* 0x0000000214a87825 */ /* 0x040fe200078e02a8 */
[----:B------:R-:W-:Y:S02]  /*7ec0*/  PRMT R244, RZ, 0x7610, R244 ;  /* 0x00007610fff47816 */ /* 0x000fe400000000f4 */
[----:B------:R-:W-:Y:S01]  /*7ed0*/  PRMT R28, RZ, 0x7610, R28 ;  /* 0x00007610ff1c7816 */ /* 0x000fe2000000001c */
[C---:B------:R-:W-:Y:S01]  /*7ee0*/  IMAD.WIDE R202, R20.reuse, 0x2, R202 ;  /* 0x0000000214ca7825 */ /* 0x040fe200078e02ca */
[----:B------:R-:W-:Y:S02]  /*7ef0*/  PRMT R222, RZ, 0x7610, R222 ;  /* 0x00007610ffde7816 */ /* 0x000fe400000000de */
[----:B------:R-:W3:Y:S01]  /*7f00*/  @!P2 LDG.E.U16 R244, desc[UR20][R168.64] ;  /* 0x00000014a8f4a981 */ /* 0x000ee2000c1e1500 */
[----:B------:R-:W-:-:S03]  /*7f10*/  IMAD.WIDE R210, R20, 0x2, R210 ;  /* 0x0000000214d27825 */ /* 0x000fc600078e02d2 */
[----:B------:R-:W3:Y:S01]  /*7f20*/  @!P3 LDG.E.U16 R28, desc[UR20][R202.64] ;  /* 0x00000014ca1cb981 */ /* 0x000ee2000c1e1500 */
[----:B------:R-:W-:-:S03]  /*7f30*/  ISETP.GE.AND P3, PT, R16, UR19, PT ;  /* 0x0000001310007c0c */ /* 0x000fc6000bf66270 */
[----:B------:R-:W3:Y:S01]  /*7f40*/  @!P5 LDG.E.U16 R222, desc[UR20][R210.64] ;  /* 0x00000014d2ded981 */ /* 0x000ee2000c1e1500 */
[----:B------:R-:W-:Y:S01]  /*7f50*/  ISETP.GE.AND P5, PT, R18, UR19, PT ;  /* 0x0000001312007c0c */ /* 0x000fe2000bfa6270 */
[C---:B------:R-:W-:Y:S01]  /*7f60*/  IMAD.WIDE R80, R20.reuse, 0x2, R80 ;  /* 0x0000000214507825 */ /* 0x040fe200078e0250 */
[----:B------:R-:W-:Y:S02]  /*7f70*/  PRMT R224, RZ, 0x7610, R224 ;  /* 0x00007610ffe07816 */ /* 0x000fe400000000e0 */
[----:B------:R-:W-:Y:S01]  /*7f80*/  PRMT R226, RZ, 0x7610, R226 ;  /* 0x00007610ffe27816 */ /* 0x000fe200000000e2 */
[----:B------:R-:W-:-:S04]  /*7f90*/  IMAD.WIDE R84, R20, 0x2, R84 ;  /* 0x0000000214547825 */ /* 0x000fc800078e0254 */
[----:B------:R-:W3:Y:S04]  /*7fa0*/  @!P3 LDG.E.U16 R224, desc[UR20][R80.64] ;  /* 0x0000001450e0b981 */ /* 0x000ee8000c1e1500 */
[----:B------:R-:W3:Y:S01]  /*7fb0*/  @!P5 LDG.E.U16 R226, desc[UR20][R84.64] ;  /* 0x0000001454e2d981 */ /* 0x000ee2000c1e1500 */
[----:B------:R-:W-:Y:S01]  /*7fc0*/  PRMT R22, RZ, 0x7610, R22 ;  /* 0x00007610ff167816 */ /* 0x000fe20000000016 */
[----:B------:R-:W-:-:S05]  /*7fd0*/  IMAD.WIDE R170, R20, 0x2, R170 ;  /* 0x0000000214aa7825 */ /* 0x000fca00078e02aa */
[----:B------:R-:W3:Y:S01]  /*7fe0*/  @!P4 LDG.E.U16 R22, desc[UR20][R170.64] ;  /* 0x00000014aa16c981 */ /* 0x000ee2000c1e1500 */
[----:B------:R-:W0:Y:S01]  /*7ff0*/  S2R R93, SR_TID.X ;  /* 0x00000000005d7919 */ /* 0x000e220000002100 */
[----:B------:R-:W-:-:S04]  /*8000*/  SGXT.U32 R0, R0, 0x1 ;  /* 0x000000010000781a */ /* 0x000fc80000000000 */
[----:B------:R-:W-:-:S04]  /*8010*/  LOP3.LUT R0, R0, 0x16, RZ, 0xfc, !PT ;  /* 0x0000001600007812 */ /* 0x000fc800078efcff */
[----:B------:R-:W-:Y:S01]  /*8020*/  ISETP.GE.AND P2, PT, R0, UR19, PT ;  /* 0x0000001300007c0c */ /* 0x000fe2000bf46270 */
[C---:B------:R-:W-:Y:S01]  /*8030*/  IMAD.WIDE R174, R20.reuse, 0x2, R174 ;  /* 0x0000000214ae7825 */ /* 0x040fe200078e02ae */
[----:B------:R-:W-:Y:S02]  /*8040*/  PRMT R25, RZ, 0x7610, R25 ;  /* 0x00007610ff197816 */ /* 0x000fe40000000019 */
[----:B------:R-:W-:Y:S01]  /*8050*/  PRMT R27, RZ, 0x7610, R27 ;  /* 0x00007610ff1b7816 */ /* 0x000fe2000000001b */
[----:B------:R-:W-:-:S08]  /*8060*/  IMAD.WIDE R190, R20, 0x2, R190 ;  /* 0x0000000214be7825 */ /* 0x000fd000078e02be */
[----:B------:R-:W3:Y:S01]  /*8070*/  @!P2 LDG.E.U16 R25, desc[UR20][R190.64] ;  /* 0x00000014be19a981 */ /* 0x000ee2000c1e1500 */
[----:B0-----:R-:W-:-:S04]  /*8080*/  LEA.HI R0, R93, 0x1e, RZ, 0x1a ;  /* 0x0000001e5d007811 */ /* 0x001fc800078fd0ff */
[----:B------:R-:W-:Y:S02]  /*8090*/  ISETP.GE.AND P4, PT, R0, UR19, PT ;  /* 0x0000001300007c0c */ /* 0x000fe4000bf86270 */
[----:B------:R-:W-:Y:S02]  /*80a0*/  LEA.HI R0, R93, 0x2e, RZ, 0x1a ;  /* 0x0000002e5d007811 */ /* 0x000fe400078fd0ff */
[----:B------:R-:W-:-:S09]  /*80b0*/  ISETP.GE.AND P2, PT, R14, UR19, PT ;  /* 0x000000130e007c0c */ /* 0x000fd2000bf46270 */
[----:B------:R-:W3:Y:S01]  /*80c0*/  @!P4 LDG.E.U16 R27, desc[UR20][R174.64] ;  /* 0x00000014ae1bc981 */ /* 0x000ee2000c1e1500 */
[----:B------:R-:W-:Y:S01]  /*80d0*/  ISETP.GE.AND P4, PT, R0, UR19, PT ;  /* 0x0000001300007c0c */ /* 0x000fe2000bf86270 */
[C---:B------:R-:W-:Y:S01]  /*80e0*/  IMAD.WIDE R176, R20.reuse, 0x2, R176 ;  /* 0x0000000214b07825 */ /* 0x040fe200078e02b0 */
[----:B------:R-:W-:Y:S02]  /*80f0*/  PRMT R29, RZ, 0x7610, R29 ;  /* 0x00007610ff1d7816 */ /* 0x000fe4000000001d */
[----:B------:R-:W-:Y:S01]  /*8100*/  PRMT R223, RZ, 0x7610, R223 ;  /* 0x00007610ffdf7816 */ /* 0x000fe200000000df */
[----:B------:R-:W-:Y:S01]  /*8110*/  IMAD.WIDE R204, R20, 0x2, R204 ;  /* 0x0000000214cc7825 */ /* 0x000fe200078e02cc */
[----:B------:R-:W-:Y:S01]  /*8120*/  LEA.HI R0, R93, 0x3e, RZ, 0x1a ;  /* 0x0000003e5d007811 */ /* 0x000fe200078fd0ff */
[----:B------:R-:W0:Y:S03]  /*8130*/  S2R R21, SR_TID.X ;  /* 0x0000000000157919 */ /* 0x000e260000002100 */
        /* <DEDUP_REMOVED lines=10> */
[----:B------:R-:W-:-:S04]  /*81e0*/  IMAD.WIDE R82, R20, 0x2, R82 ;  /* 0x0000000214527825 */ /* 0x000fc800078e0252 */
[----:B------:R-:W3:Y:S04]  /*81f0*/  @!P4 LDG.E.U16 R227, desc[UR20][R86.64] ;  /* 0x0000001456e3c981 */ /* 0x000ee8000c1e1500 */
[----:B------:R-:W3:Y:S01]  /*8200*/  @!P2 LDG.E.U16 R225, desc[UR20][R82.64] ;  /* 0x0000001452e1a981 */ /* 0x000ee2000c1e1500 */
[----:B------:R-:W-:Y:S01]  /*8210*/  BAR.SYNC.DEFER_BLOCKING 0x0 ;  /* 0x0000000000007b1d */ /* 0x000fe20000010000 */
[----:B0-----:R-:W-:Y:S02]  /*8220*/  LOP3.LUT R21, R21, 0x3f, RZ, 0xc0, !PT ;  /* 0x0000003f15157812 */ /* 0x001fe400078ec0ff */
[----:B------:R-:W-:Y:S02]  /*8230*/  LOP3.LUT R0, R2, 0x20, RZ, 0x3c, !PT ;  /* 0x0000002002007812 */ /* 0x000fe400078e3cff */
[----:B------:R-:W-:Y:S01]  /*8240*/  ISETP.GE.AND P2, PT, R21, UR19, PT ;  /* 0x0000001315007c0c */ /* 0x000fe2000bf46270 */
[----:B------:R-:W-:-:S04]  /*8250*/  IMAD.WIDE R34, R19, 0x2, R34 ;  /* 0x0000000213227825 */ /* 0x000fc800078e0222 */
[----:B------:R-:W-:-:S04]  /*8260*/  IMAD.WIDE R32, R19, 0x2, R32 ;  /* 0x0000000213207825 */ /* 0x000fc800078e0220 */
[----:B------:R-:W-:-:S04]  /*8270*/  IMAD.WIDE R38, R19, 0x2, R38 ;  /* 0x0000000213267825 */ /* 0x000fc800078e0226 */
[C---:B------:R-:W-:Y:S01]  /*8280*/  IMAD.WIDE R42, R19.reuse, 0x2, R42 ;  /* 0x00000002132a7825 */ /* 0x040fe200078e022a */
[----:B--2---:R0:W-:Y:S04]  /*8290*/  STS.U16 [R2+UR9+0xa000], R228 ;  /* 0x00a000e402007988 */ /* 0x0041e80008000409 */
[----:B----4-:R1:W-:Y:S01]  /*82a0*/  STS.U16 [R2+UR9+0xa400], R230 ;  /* 0x00a400e602007988 */ /* 0x0103e20008000409 */
[C---:B------:R-:W-:Y:S01]  /*82b0*/  IMAD.WIDE R46, R19.reuse, 0x2, R46 ;  /* 0x00000002132e7825 */ /* 0x040fe200078e022e */
[----:B0-----:R-:W-:Y:S02]  /*82c0*/  PRMT R228, RZ, 0x7610, R228 ;  /* 0x00007610ffe47816 */ /* 0x001fe400000000e4 */
[----:B-1----:R-:W-:Y:S01]  /*82d0*/  PRMT R230, RZ, 0x7610, R230 ;  /* 0x00007610ffe67816 */ /* 0x002fe200000000e6 */
[----:B------:R-:W-:-:S03]  /*82e0*/  IMAD.WIDE R50, R19, 0x2, R50 ;  /* 0x0000000213327825 */ /* 0x000fc600078e0232 */
[----:B------:R-:W2:Y:S01]  /*82f0*/  @!P2 LDG.E.U16 R228, desc[UR20][R34.64] ;  /* 0x0000001422e4a981 */ /* 0x000ea2000c1e1500 */
[----:B------:R-:W-:-:S03]  /*8300*/  IMAD.WIDE R54, R19, 0x2, R54 ;  /* 0x0000000213367825 */ /* 0x000fc600078e0236 */
[----:B------:R-:W4:Y:S04]  /*8310*/  @!P2 LDG.E.U16 R230, desc[UR20][R38.64] ;  /* 0x0000001426e6a981 */ /* 0x000f28000c1e1500 */
[----:B---3--:R0:W-:Y:S01]  /*8320*/  STS.U16 [R2+UR9+0xb800], R240 ;  /* 0x00b800f002007988 */ /* 0x0081e20008000409 */
[----:B------:R-:W-:Y:S01]  /*8330*/  IMAD.WIDE R58, R19, 0x2, R58 ;  /* 0x00000002133a7825 */ /* 0x000fe200078e023a */
[----:B------:R-:W-:-:S03]  /*8340*/  LOP3.LUT R93, R2, 0x40, RZ, 0x3c, !PT ;  /* 0x00000040025d7812 */ /* 0x000fc600078e3cff */
[----:B------:R-:W-:-:S04]  /*8350*/  IMAD.WIDE R62, R19, 0x2, R62 ;  /* 0x00000002133e7825 */ /* 0x000fc800078e023e */
[C---:B------:R-:W-:Y:S01]  /*8360*/  IMAD.WIDE R66, R19.reuse, 0x2, R66 ;  /* 0x0000000213427825 */ /* 0x040fe200078e0242 */
[----:B0-----:R-:W-:Y:S01]  /*8370*/  PRMT R240, RZ, 0x7610, R240 ;  /* 0x00007610fff07816 */ /* 0x001fe200000000f0 */
[----:B------:R0:W-:Y:S04]  /*8380*/  STS.U16 [R2+UR9+0xac00], R234 ;  /* 0x00ac00ea02007988 */ /* 0x0001e80008000409 */
[----:B------:R1:W-:Y:S01]  /*8390*/  STS.U16 [R2+UR9+0xb000], R236 ;  /* 0x00b000ec02007988 */ /* 0x0003e20008000409 */
[----:B0-----:R-:W-:Y:S01]  /*83a0*/  PRMT R234, RZ, 0x7610, R234 ;  /* 0x00007610ffea7816 */ /* 0x001fe200000000ea */
[----:B------:R-:W-:-:S04]  /*83b0*/  IMAD.WIDE R68, R19, 0x2, R68 ;  /* 0x0000000213447825 */ /* 0x000fc800078e0244 */
[C---:B------:R-:W-:Y:S01]  /*83c0*/  IMAD.WIDE R70, R19.reuse, 0x2, R70 ;  /* 0x0000000213467825 */ /* 0x040fe200078e0246 */
[----:B------:R-:W3:Y:S04]  /*83d0*/  @!P2 LDG.E.U16 R234, desc[UR20][R54.64] ;  /* 0x0000001436eaa981 */ /* 0x000ee8000c1e1500 */
[----:B------:R-:W-:Y:S01]  /*83e0*/  STS.U16 [R2+UR9+0xbc00], R241 ;  /* 0x00bc00f102007988 */ /* 0x000fe20008000409 */
[----:B-1----:R-:W-:Y:S01]  /*83f0*/  PRMT R236, RZ, 0x7610, R236 ;  /* 0x00007610ffec7816 */ /* 0x002fe200000000ec */
[----:B------:R-:W-:-:S04]  /*8400*/  IMAD.WIDE R72, R19, 0x2, R72 ;  /* 0x0000000213487825 */ /* 0x000fc800078e0248 */
[----:B------:R-:W-:Y:S01]  /*8410*/  IMAD.WIDE R74, R19, 0x2, R74 ;  /* 0x00000002134a7825 */ /* 0x000fe200078e024a */
[----:B------:R-:W3:Y:S04]  /*8420*/  @!P2 LDG.E.U16 R236, desc[UR20][R62.64] ;  /* 0x000000143eeca981 */ /* 0x000ee8000c1e1500 */
[----:B------:R0:W-:Y:S04]  /*8430*/  STS.U16 [R2+UR9+0xa800], R232 ;  /* 0x00a800e802007988 */ /* 0x0001e80008000409 */
[----:B------:R-:W-:Y:S04]  /*8440*/  STS.U16 [R2+UR9+0xb400], R238 ;  /* 0x00b400ee02007988 */ /* 0x000fe80008000409 */
[----:B------:R1:W-:Y:S01]  /*8450*/  STS.U16 [R0+UR9+0xa100], R229 ;  /* 0x00a100e500007988 */ /* 0x0003e20008000409 */
[----:B0-----:R-:W-:-:S03]  /*8460*/  PRMT R232, RZ, 0x7610, R232 ;  /* 0x00007610ffe87816 */ /* 0x001fc600000000e8 */
[----:B------:R0:W-:Y:S01]  /*8470*/  STS.U16 [R0+UR9+0xa500], R231 ;  /* 0x00a500e700007988 */ /* 0x0001e20008000409 */
[----:B------:R-:W-:Y:S01]  /*8480*/  PRMT R241, RZ, 0x7610, R241 ;  /* 0x00007610fff17816 */ /* 0x000fe200000000f1 */
[----:B------:R-:W-:Y:S01]  /*8490*/  IMAD.WIDE R76, R19, 0x2, R76 ;  /* 0x00000002134c7825 */ /* 0x000fe200078e024c */
[----:B------:R-:W-:Y:S01]  /*84a0*/  PRMT R246, RZ, 0x7610, R246 ;  /* 0x00007610fff67816 */ /* 0x000fe200000000f6 */
[----:B------:R-:W3:Y:S01]  /*84b0*/  @!P2 LDG.E.U16 R240, desc[UR20][R72.64] ;  /* 0x0000001448f0a981 */ /* 0x000ee2000c1e1500 */
[----:B-1----:R-:W-:-:S03]  /*84c0*/  PRMT R229, RZ, 0x7610, R229 ;  /* 0x00007610ffe57816 */ /* 0x002fc600000000e5 */
[----:B------:R1:W-:Y:S01]  /*84d0*/  STS.U16 [R0+UR9+0xa900], R233 ;  /* 0x00a900e900007988 */ /* 0x0003e20008000409 */
[----:B0-----:R-:W-:-:S03]  /*84e0*/  PRMT R231, RZ, 0x7610, R231 ;  /* 0x00007610ffe77816 */ /* 0x001fc600000000e7 */
[----:B------:R0:W-:Y:S01]  /*84f0*/  STS.U16 [R0+UR9+0xad00], R235 ;  /* 0x00ad00eb00007988 */ /* 0x0001e20008000409 */
[----:B------:R-:W-:-:S03]  /*8500*/  PRMT R238, RZ, 0x7610, R238 ;  /* 0x00007610ffee7816 */ /* 0x000fc600000000ee */
[----:B------:R-:W3:Y:S01]  /*8510*/  @!P2 LDG.E.U16 R229, desc[UR20][R32.64] ;  /* 0x0000001420e5a981 */ /* 0x000ee2000c1e1500 */
[----:B-1----:R-:W-:-:S03]  /*8520*/  PRMT R233, RZ, 0x7610, R233 ;  /* 0x00007610ffe97816 */ /* 0x002fc600000000e9 */
[----:B------:R1:W-:Y:S01]  /*8530*/  STS.U16 [R0+UR9+0xb100], R237 ;  /* 0x00b100ed00007988 */ /* 0x0003e20008000409 */
[----:B0-----:R-:W-:-:S03]  /*8540*/  PRMT R235, RZ, 0x7610, R235 ;  /* 0x00007610ffeb7816 */ /* 0x001fc600000000eb */
[----:B------:R-:W3:Y:S04]  /*8550*/  @!P2 LDG.E.U16 R231, desc[UR20][R42.64] ;  /* 0x000000142ae7a981 */ /* 0x000ee8000c1e1500 */
[----:B------:R0:W-:Y:S01]  /*8560*/  STS.U16 [R0+UR9+0xb500], R239 ;  /* 0x00b500ef00007988 */ /* 0x0001e20008000409 */
[----:B-1----:R-:W-:-:S03]  /*8570*/  PRMT R237, RZ, 0x7610, R237 ;  /* 0x00007610ffed7816 */ /* 0x002fc600000000ed */
[----:B------:R-:W3:Y:S04]  /*8580*/  @!P2 LDG.E.U16 R232, desc[UR20][R46.64] ;  /* 0x000000142ee8a981 */ /* 0x000ee8000c1e1500 */
[----:B------:R-:W3:Y:S01]  /*8590*/  @!P2 LDG.E.U16 R233, desc[UR20][R50.64] ;  /* 0x0000001432e9a981 */ /* 0x000ee2000c1e1500 */
[----:B0-----:R-:W-:-:S03]  /*85a0*/  PRMT R239, RZ, 0x7610, R239 ;  /* 0x00007610ffef7816 */ /* 0x001fc600000000ef */
[----:B------:R0:W-:Y:S01]  /*85b0*/  STS.U16 [R0+UR9+0xb900], R242 ;  /* 0x00b900f200007988 */ /* 0x0001e20008000409 */
[----:B------:R-:W-:-:S03]  /*85c0*/  IMAD.WIDE R78, R19, 0x2, R78 ;  /* 0x00000002134e7825 */ /* 0x000fc600078e024e */
[----:B------:R-:W3:Y:S01]  /*85d0*/  @!P2 LDG.E.U16 R235, desc[UR20][R58.64] ;  /* 0x000000143aeba981 */ /* 0x000ee2000c1e1500 */
[----:B------:R-:W-:-:S03]  /*85e0*/  IMAD.WIDE R30, R19, 0x2, R30 ;  /* 0x00000002131e7825 */ /* 0x000fc600078e021e */
[----:B------:R1:W-:Y:S01]  /*85f0*/  STS.U16 [R0+UR9+0xbd00], R243 ;  /* 0x00bd00f300007988 */ /* 0x0003e20008000409 */
[----:B0-----:R-:W-:-:S03]  /*8600*/  PRMT R242, RZ, 0x7610, R242 ;  /* 0x00007610fff27816 */ /* 0x001fc600000000f2 */
[----:B------:R0:W-:Y:S01]  /*8610*/  STS.U16 [R93+UR9+0xa200], R244 ;  /* 0x00a200f45d007988 */ /* 0x0001e20008000409 */
[----:B------:R-:W-:-:S03]  /*8620*/  IMAD.WIDE R36, R19, 0x2, R36 ;  /* 0x0000000213247825 */ /* 0x000fc600078e0224 */
[----:B------:R-:W3:Y:S01]  /*8630*/  @!P2 LDG.E.U16 R237, desc[UR20][R66.64] ;  /* 0x0000001442eda981 */ /* 0x000ee2000c1e1500 */
[----:B-1----:R-:W-:-:S03]  /*8640*/  PRMT R243, RZ, 0x7610, R243 ;  /* 0x00007610fff37816 */ /* 0x002fc600000000f3 */
[----:B------:R1:W-:Y:S01]  /*8650*/  STS.U16 [R93+UR9+0xa600], R245 ;  /* 0x00a600f55d007988 */ /* 0x0003e20008000409 */
[----:B0-----:R-:W-:-:S03]  /*8660*/  PRMT R244, RZ, 0x7610, R244 ;  /* 0x00007610fff47816 */ /* 0x001fc600000000f4 */
[----:B------:R-:W3:Y:S01]  /*8670*/  @!P2 LDG.E.U16 R238, desc[UR20][R68.64] ;  /* 0x0000001444eea981 */ /* 0x000ee2000c1e1500 */
[C---:B------:R-:W-:Y:S01]  /*8680*/  IMAD.WIDE R40, R19.reuse, 0x2, R40 ;  /* 0x0000000213287825 */ /* 0x040fe200078e0228 */
[----:B------:R-:W-:Y:S02]  /*8690*/  PRMT R247, RZ, 0x7610, R247 ;  /* 0x00007610fff77816 */ /* 0x000fe400000000f7 */
[----:B------:R-:W3:Y:S01]  /*86a0*/  @!P2 LDG.E.U16 R239, desc[UR20][R70.64] ;  /* 0x0000001446efa981 */ /* 0x000ee2000c1e1500 */
[----:B-1----:R-:W-:Y:S01]  /*86b0*/  PRMT R245, RZ, 0x7610, R245 ;  /* 0x00007610fff57816 */ /* 0x002fe200000000f5 */
[C---:B------:R-:W-:Y:S02]  /*86c0*/  IMAD.WIDE R44, R19.reuse, 0x2, R44 ;  /* 0x00000002132c7825 */ /* 0x040fe400078e022c */
[----:B------:R-:W3:Y:S01]  /*86d0*/  @!P2 LDG.E.U16 R241, desc[UR20][R74.64] ;  /* 0x000000144af1a981 */ /* 0x000ee2000c1e1500 */
[----:B------:R-:W-:Y:S01]  /*86e0*/  PRMT R248, RZ, 0x7610, R248 ;  /* 0x00007610fff87816 */ /* 0x000fe200000000f8 */
[----:B------:R-:W-:-:S02]  /*86f0*/  IMAD.WIDE R48, R19, 0x2, R48 ;  /* 0x0000000213307825 */ /* 0x000fc400078e0230 */
[----:B------:R-:W3:Y:S01]  /*8700*/  @!P2 LDG.E.U16 R242, desc[UR20][R76.64] ;  /* 0x000000144cf2a981 */ /* 0x000ee2000c1e1500 */
[----:B------:R-:W-:Y:S01]  /*8710*/  PRMT R249, RZ, 0x7610, R249 ;  /* 0x00007610fff97816 */ /* 0x000fe200000000f9 */
[C---:B------:R-:W-:Y:S02]  /*8720*/  IMAD.WIDE R52, R19.reuse, 0x2, R52 ;  /* 0x0000000213347825 */ /* 0x040fe400078e0234 */
[----:B------:R-:W3:Y:S01]  /*8730*/  @!P2 LDG.E.U16 R243, desc[UR20][R78.64] ;  /* 0x000000144ef3a981 */ /* 0x000ee2000c1e1500 */
[----:B------:R-:W-:Y:S01]  /*8740*/  PRMT R250, RZ, 0x7610, R250 ;  /* 0x00007610fffa7816 */ /* 0x000fe200000000fa */
[C---:B------:R-:W-:Y:S02]  /*8750*/  IMAD.WIDE R56, R19.reuse, 0x2, R56 ;  /* 0x0000000213387825 */ /* 0x040fe400078e0238 */
[----:B------:R-:W3:Y:S01]  /*8760*/  @!P2 LDG.E.U16 R244, desc[UR20][R30.64] ;  /* 0x000000141ef4a981 */ /* 0x000ee2000c1e1500 */
[----:B------:R-:W-:Y:S01]  /*8770*/  PRMT R251, RZ, 0x7610, R251 ;  /* 0x00007610fffb7816 */ /* 0x000fe200000000fb */
[----:B------:R-:W-:-:S02]  /*8780*/  IMAD.WIDE R60, R19, 0x2, R60 ;  /* 0x00000002133c7825 */ /* 0x000fc400078e023c */
[----:B------:R-:W3:Y:S01]  /*8790*/  @!P2 LDG.E.U16 R245, desc[UR20][R36.64] ;  /* 0x0000001424f5a981 */ /* 0x000ee2000c1e1500 */
[----:B------:R-:W-:Y:S01]  /*87a0*/  PRMT R252, RZ, 0x7610, R252 ;  /* 0x00007610fffc7816 */ /* 0x000fe200000000fc */
[C---:B------:R-:W-:Y:S02]  /*87b0*/  IMAD.WIDE R64, R19.reuse, 0x2, R64 ;  /* 0x0000000213407825 */ /* 0x040fe400078e0240 */
[----:B------:R-:W3:Y:S04]  /*87c0*/  @!P2 LDG.E.U16 R246, desc[UR20][R40.64] ;  /* 0x0000001428f6a981 */ /* 0x000ee8000c1e1500 */
[----:B------:R-:W3:Y:S04]  /*87d0*/  @!P2 LDG.E.U16 R247, desc[UR20][R44.64] ;  /* 0x000000142cf7a981 */ /* 0x000ee8000c1e1500 */
[----:B------:R-:W3:Y:S04]  /*87e0*/  @!P2 LDG.E.U16 R248, desc[UR20][R48.64] ;  /* 0x0000001430f8a981 */ /* 0x000ee8000c1e1500 */
[----:B------:R-:W-:Y:S04]  /*87f0*/  STS.U16 [R93+UR9+0xaa00], R24 ;  /* 0x00aa00185d007988 */ /* 0x000fe80008000409 */
        /* <DEDUP_REMOVED lines=8> */
[----:B------:R0:W-:Y:S04]  /*8880*/  STS.U16 [R93+UR9+0xbe00], R226 ;  /* 0x00be00e25d007988 */ /* 0x0001e80008000409 */
[----:B0-----:R-:W3:Y:S01]  /*8890*/  LDL.LU R93, [R1+0x10c] ;  /* 0x00010c00015d7983 */ /* 0x001ee20000300800 */
[----:B------:R-:W-:Y:S01]  /*88a0*/  LOP3.LUT R21, R2, 0x60, RZ, 0x3c, !PT ;  /* 0x0000006002157812 */ /* 0x000fe200078e3cff */
[----:B------:R-:W-:-:S04]  /*88b0*/  IMAD.WIDE R130, R19, 0x2, R130 ;  /* 0x0000000213827825 */ /* 0x000fc800078e0282 */
[----:B------:R0:W-:Y:S02]  /*88c0*/  STS.U16 [R21+UR9+0xa300], R22 ;  /* 0x00a3001615007988 */ /* 0x0001e40008000409 */
[----:B0-----:R-:W-:-:S06]  /*88d0*/  PRMT R22, RZ, 0x7610, R22 ;  /* 0x00007610ff167816 */ /* 0x001fcc0000000016 */
[----:B------:R-:W3:Y:S01]  /*88e0*/  @!P2 LDG.E.U16 R22, desc[UR20][R130.64] ;  /* 0x000000148216a981 */ /* 0x000ee2000c1e1500 */
[C---:B------:R-:W-:Y:S01]  /*88f0*/  IMAD.WIDE R136, R19.reuse, 0x2, R136 ;  /* 0x0000000213887825 */ /* 0x040fe200078e0288 */
[----:B------:R-:W-:Y:S02]  /*8900*/  PRMT R24, RZ, 0x7610, R24 ;  /* 0x00007610ff187816 */ /* 0x000fe40000000018 */
[----:B------:R0:W-:Y:S01]  /*8910*/  STS.U16 [R21+UR9+0xa700], R23 ;  /* 0x00a7001715007988 */ /* 0x0001e20008000409 */
[C---:B------:R-:W-:Y:S01]  /*8920*/  IMAD.WIDE R142, R19.reuse, 0x2, R142 ;  /* 0x00000002138e7825 */ /* 0x040fe200078e028e */
[----:B------:R-:W-:Y:S02]  /*8930*/  PRMT R26, RZ, 0x7610, R26 ;  /* 0x00007610ff1a7816 */ /* 0x000fe4000000001a */
[----:B------:R1:W-:Y:S01]  /*8940*/  STS.U16 [R21+UR9+0xab00], R25 ;  /* 0x00ab001915007988 */ /* 0x0003e20008000409 */
[----:B------:R-:W-:Y:S01]  /*8950*/  IMAD.WIDE R148, R19, 0x2, R148 ;  /* 0x0000000213947825 */ /* 0x000fe200078e0294 */
[----:B0-----:R-:W-:-:S02]  /*8960*/  PRMT R23, RZ, 0x7610, R23 ;  /* 0x00007610ff177816 */ /* 0x001fc40000000017 */
[----:B------:R0:W-:Y:S01]  /*8970*/  STS.U16 [R21+UR9+0xaf00], R27 ;  /* 0x00af001b15007988 */ /* 0x0001e20008000409 */
[C---:B------:R-:W-:Y:S01]  /*8980*/  IMAD.WIDE R154, R19.reuse, 0x2, R154 ;  /* 0x00000002139a7825 */ /* 0x040fe200078e029a */
[----:B-1----:R-:W-:Y:S02]  /*8990*/  PRMT R25, RZ, 0x7610, R25 ;  /* 0x00007610ff197816 */ /* 0x002fe40000000019 */
[----:B------:R1:W-:Y:S01]  /*89a0*/  STS.U16 [R21+UR9+0xb300], R29 ;  /* 0x00b3001d15007988 */ /* 0x0003e20008000409 */
[C---:B------:R-:W-:Y:S01]  /*89b0*/  IMAD.WIDE R160, R19.reuse, 0x2, R160 ;  /* 0x0000000213a07825 */ /* 0x040fe200078e02a0 */
[----:B------:R-:W-:Y:S02]  /*89c0*/  PRMT R28, RZ, 0x7610, R28 ;  /* 0x00007610ff1c7816 */ /* 0x000fe4000000001c */
[----:B------:R-:W3:Y:S01]  /*89d0*/  @!P2 LDG.E.U16 R23, desc[UR20][R136.64] ;  /* 0x000000148817a981 */ /* 0x000ee2000c1e1500 */
[----:B0-----:R-:W-:Y:S01]  /*89e0*/  PRMT R27, RZ, 0x7610, R27 ;  /* 0x00007610ff1b7816 */ /* 0x001fe2000000001b */
[----:B------:R-:W-:-:S02]  /*89f0*/  IMAD.WIDE R166, R19, 0x2, R166 ;  /* 0x0000000213a67825 */ /* 0x000fc400078e02a6 */
[----:B------:R0:W-:Y:S01]  /*8a00*/  STS.U16 [R21+UR9+0xb700], R223 ;  /* 0x00b700df15007988 */ /* 0x0001e20008000409 */
[----:B------:R-:W-:Y:S02]  /*8a10*/  PRMT R222, RZ, 0x7610, R222 ;  /* 0x00007610ffde7816 */ /* 0x000fe400000000de */
[----:B-1----:R-:W-:Y:S01]  /*8a20*/  PRMT R29, RZ, 0x7610, R29 ;  /* 0x00007610ff1d7816 */ /* 0x002fe2000000001d */
[C---:B------:R-:W-:Y:S01]  /*8a30*/  IMAD.WIDE R94, R19.reuse, 0x2, R94 ;  /* 0x00000002135e7825 */ /* 0x040fe200078e025e */
[----:B------:R-:W3:Y:S01]  /*8a40*/  @!P2 LDG.E.U16 R24, desc[UR20][R142.64] ;  /* 0x000000148e18a981 */ /* 0x000ee2000c1e1500 */
[----:B------:R-:W-:Y:S02]  /*8a50*/  PRMT R224, RZ, 0x7610, R224 ;  /* 0x00007610ffe07816 */ /* 0x000fe400000000e0 */
[----:B------:R-:W-:Y:S01]  /*8a60*/  IMAD.WIDE R98, R19, 0x2, R98 ;  /* 0x0000000213627825 */ /* 0x000fe200078e0262 */
[----:B------:R-:W3:Y:S01]  /*8a70*/  @!P2 LDG.E.U16 R25, desc[UR20][R148.64] ;  /* 0x000000149419a981 */ /* 0x000ee2000c1e1500 */
[----:B0-----:R-:W-:-:S02]  /*8a80*/  PRMT R223, RZ, 0x7610, R223 ;  /* 0x00007610ffdf7816 */ /* 0x001fc400000000df */
[C---:B------:R-:W-:Y:S01]  /*8a90*/  IMAD.WIDE R102, R19.reuse, 0x2, R102 ;  /* 0x0000000213667825 */ /* 0x040fe200078e0266 */
[----:B------:R0:W-:Y:S01]  /*8aa0*/  STS.U16 [R21+UR9+0xbb00], R225 ;  /* 0x00bb00e115007988 */ /* 0x0001e20008000409 */
[----:B------:R-:W-:Y:S02]  /*8ab0*/  PRMT R226, RZ, 0x7610, R226 ;  /* 0x00007610ffe27816 */ /* 0x000fe400000000e2 */
[C---:B------:R-:W-:Y:S01]  /*8ac0*/  IMAD.WIDE R106, R19.reuse, 0x2, R106 ;  /* 0x00000002136a7825 */ /* 0x040fe200078e026a */
[----:B------:R-:W3:Y:S03]  /*8ad0*/  @!P2 LDG.E.U16 R26, desc[UR20][R154.64] ;  /* 0x000000149a1aa981 */ /* 0x000ee6000c1e1500 */
[----:B------:R-:W-:Y:S01]  /*8ae0*/  IMAD.WIDE R110, R19, 0x2, R110 ;  /* 0x00000002136e7825 */ /* 0x000fe200078e026e */
[----:B------:R-:W3:Y:S01]  /*8af0*/  @!P2 LDG.E.U16 R27, desc[UR20][R160.64] ;  /* 0x00000014a01ba981 */ /* 0x000ee2000c1e1500 */
[----:B0-----:R-:W-:-:S02]  /*8b00*/  PRMT R225, RZ, 0x7610, R225 ;  /* 0x00007610ffe17816 */ /* 0x001fc400000000e1 */
[C---:B------:R-:W-:Y:S01]  /*8b10*/  IMAD.WIDE R114, R19.reuse, 0x2, R114 ;  /* 0x0000000213727825 */ /* 0x040fe200078e0272 */
[----:B------:R0:W-:Y:S04]  /*8b20*/  STS.U16 [R21+UR9+0xbf00], R227 ;  /* 0x00bf00e315007988 */ /* 0x0001e80008000409 */
[----:B------:R-:W3:Y:S01]  /*8b30*/  @!P2 LDG.E.U16 R28, desc[UR20][R166.64] ;  /* 0x00000014a61ca981 */ /* 0x000ee2000c1e1500 */
[----:B------:R-:W-:-:S03]  /*8b40*/  IMAD.WIDE R118, R19, 0x2, R118 ;  /* 0x0000000213767825 */ /* 0x000fc600078e0276 */
[----:B--2---:R1:W-:Y:S01]  /*8b50*/  STS.U16 [R2+UR9+0x4000], R228 ;  /* 0x004000e402007988 */ /* 0x0043e20008000409 */
[----:B0-----:R-:W-:-:S03]  /*8b60*/  PRMT R227, RZ, 0x7610, R227 ;  /* 0x00007610ffe37816 */ /* 0x001fc600000000e3 */
[----:B------:R-:W2:Y:S01]  /*8b70*/  @!P2 LDG.E.U16 R29, desc[UR20][R94.64] ;  /* 0x000000145e1da981 */ /* 0x000ea2000c1e1500 */
[----:B------:R-:W-:-:S03]  /*8b80*/  IMAD.WIDE R122, R19, 0x2, R122 ;  /* 0x00000002137a7825 */ /* 0x000fc600078e027a */
[----:B------:R-:W2:Y:S01]  /*8b90*/  @!P2 LDG.E.U16 R222, desc[UR20][R98.64] ;  /* 0x0000001462dea981 */ /* 0x000ea2000c1e1500 */
[----:B-1----:R-:W-:Y:S01]  /*8ba0*/  PRMT R228, RZ, 0x7610, R228 ;  /* 0x00007610ffe47816 */ /* 0x002fe200000000e4 */
[C---:B------:R-:W-:Y:S02]  /*8bb0*/  IMAD.WIDE R126, R19.reuse, 0x2, R126 ;  /* 0x00000002137e7825 */ /* 0x040fe400078e027e */
[----:B----4-:R0:W-:Y:S04]  /*8bc0*/  STS.U16 [R2+UR9+0x4800], R230 ;  /* 0x004800e602007988 */ /* 0x0101e80008000409 */
[----:B------:R-:W4:Y:S01]  /*8bd0*/  @!P2 LDG.E.U16 R223, desc[UR20][R102.64] ;  /* 0x0000001466dfa981 */ /* 0x000f22000c1e1500 */
[----:B------:R-:W-:-:S03]  /*8be0*/  IMAD.WIDE R132, R19, 0x2, R132 ;  /* 0x0000000213847825 */ /* 0x000fc600078e0284 */
[----:B------:R-:W4:Y:S01]  /*8bf0*/  @!P2 LDG.E.U16 R224, desc[UR20][R106.64] ;  /* 0x000000146ae0a981 */ /* 0x000f22000c1e1500 */
[----:B0-----:R-:W-:Y:S01]  /*8c00*/  PRMT R230, RZ, 0x7610, R230 ;  /* 0x00007610ffe67816 */ /* 0x001fe200000000e6 */
[C---:B------:R-:W-:Y:S02]  /*8c10*/  IMAD.WIDE R138, R19.reuse, 0x2, R138 ;  /* 0x00000002138a7825 */ /* 0x040fe400078e028a */
[----:B------:R-:W4:Y:S02]  /*8c20*/  @!P2 LDG.E.U16 R225, desc[UR20][R110.64] ;  /* 0x000000146ee1a981 */ /* 0x000f24000c1e1500 */
[C---:B------:R-:W-:Y:S02]  /*8c30*/  IMAD.WIDE R144, R19.reuse, 0x2, R144 ;  /* 0x0000000213907825 */ /* 0x040fe400078e0290 */
[----:B------:R-:W4:Y:S02]  /*8c40*/  @!P2 LDG.E.U16 R226, desc[UR20][R114.64] ;  /* 0x0000001472e2a981 */ /* 0x000f24000c1e1500 */
[----:B------:R-:W-:-:S02]  /*8c50*/  IMAD.WIDE R150, R19, 0x2, R150 ;  /* 0x0000000213967825 */ /* 0x000fc400078e0296 */
[----:B---3--:R0:W-:Y:S04]  /*8c60*/  STS.U16 [R2+UR9+0x5800], R234 ;  /* 0x005800ea02007988 */ /* 0x0081e80008000409 */
[----:B------:R-:W3:Y:S01]  /*8c70*/  @!P2 LDG.E.U16 R227, desc[UR20][R118.64] ;  /* 0x0000001476e3a981 */ /* 0x000ee2000c1e1500 */
[----:B------:R-:W-:-:S03]  /*8c80*/  IMAD.WIDE R156, R19, 0x2, R156 ;  /* 0x00000002139c7825 */ /* 0x000fc600078e029c */
[----:B------:R-:W3:Y:S01]  /*8c90*/  @!P2 LDG.E.U16 R228, desc[UR20][R122.64] ;  /* 0x000000147ae4a981 */ /* 0x000ee2000c1e1500 */
[----:B0-----:R-:W-:Y:S01]  /*8ca0*/  PRMT R234, RZ, 0x7610, R234 ;  /* 0x00007610ffea7816 */ /* 0x001fe200000000ea */
[C---:B------:R-:W-:Y:S02]  /*8cb0*/  IMAD.WIDE R162, R19.reuse, 0x2, R162 ;  /* 0x0000000213a27825 */ /* 0x040fe400078e02a2 */
[----:B------:R-:W3:Y:S04]  /*8cc0*/  @!P2 LDG.E.U16 R230, desc[UR20][R132.64] ;  /* 0x0000001484e6a981 */ /* 0x000ee8000c1e1500 */
[----:B------:R0:W-:Y:S01]  /*8cd0*/  STS.U16 [R2+UR9+0x6000], R236 ;  /* 0x006000ec02007988 */ /* 0x0001e20008000409 */
[----:B------:R-:W-:-:S03]  /*8ce0*/  IMAD.WIDE R220, R19, 0x2, R220 ;  /* 0x0000000213dc7825 */ /* 0x000fc600078e02dc */
[----:B------:R-:W3:Y:S01]  /*8cf0*/  @!P2 LDG.E.U16 R234, desc[UR20][R156.64] ;  /* 0x000000149ceaa981 */ /* 0x000ee2000c1e1500 */
[----:B------:R-:W-:-:S03]  /*8d00*/  IMAD.WIDE R96, R19, 0x2, R96 ;  /* 0x0000000213607825 */ /* 0x000fc600078e0260 */
[----:B------:R1:W5:Y:S01]  /*8d10*/  LDL.LU R21, [R1+0x108] ;  /* 0x0001080001157983 */ /* 0x0003620000300800 */
[----:B0-----:R-:W-:Y:S01]  /*8d20*/  PRMT R236, RZ, 0x7610, R236 ;  /* 0x00007610ffec7816 */ /* 0x001fe200000000ec */
[----:B------:R-:W-:-:S04]  /*8d30*/  IMAD.WIDE R100, R19, 0x2, R100 ;  /* 0x0000000213647825 */ /* 0x000fc800078e0264 */
[C---:B------:R-:W-:Y:S01]  /*8d40*/  IMAD.WIDE R104, R19.reuse, 0x2, R104 ;  /* 0x0000000213687825 */ /* 0x040fe200078e0268 */
[----:B------:R-:W3:Y:S03]  /*8d50*/  @!P2 LDG.E.U16 R236, desc[UR20][R220.64] ;  /* 0x00000014dceca981 */ /* 0x000ee6000c1e1500 */
[----:B------:R-:W-:Y:S01]  /*8d60*/  IMAD.WIDE R108, R19, 0x2, R108 ;  /* 0x00000002136c7825 */ /* 0x000fe200078e026c */
[----:B------:R-:W-:Y:S04]  /*8d70*/  STS.U16 [R2+UR9+0x7000], R240 ;  /* 0x007000f002007988 */ /* 0x000fe80008000409 */
[----:B------:R0:W-:Y:S04]  /*8d80*/  STS.U16 [R2+UR9+0x4400], R229 ;  /* 0x004400e502007988 */ /* 0x0001e80008000409 */
[----:B------:R1:W-:Y:S01]  /*8d90*/  STS.U16 [R2+UR9+0x4c00], R231 ;  /* 0x004c00e702007988 */ /* 0x0003e20008000409 */
[----:B0-----:R-:W-:-:S03]  /*8da0*/  PRMT R229, RZ, 0x7610, R229 ;  /* 0x00007610ffe57816 */ /* 0x001fc600000000e5 */
[----:B------:R0:W-:Y:S01]  /*8db0*/  STS.U16 [R2+UR9+0x5000], R232 ;  /* 0x005000e802007988 */ /* 0x0001e20008000409 */
[----:B-1----:R-:W-:-:S03]  /*8dc0*/  PRMT R231, RZ, 0x7610, R231 ;  /* 0x00007610ffe77816 */ /* 0x002fc600000000e7 */
[----:B------:R1:W-:Y:S04]  /*8dd0*/  STS.U16 [R2+UR9+0x5400], R233 ;  /* 0x005400e902007988 */ /* 0x0003e80008000409 */
[----:B------:R-:W3:Y:S01]  /*8de0*/  @!P2 LDG.E.U16 R229, desc[UR20][R126.64] ;  /* 0x000000147ee5a981 */ /* 0x000ee2000c1e1500 */
[----:B0-----:R-:W-:-:S03]  /*8df0*/  PRMT R232, RZ, 0x7610, R232 ;  /* 0x00007610ffe87816 */ /* 0x001fc600000000e8 */
[----:B------:R0:W-:Y:S01]  /*8e00*/  STS.U16 [R2+UR9+0x5c00], R235 ;  /* 0x005c00eb02007988 */ /* 0x0001e20008000409 */
[----:B-1----:R-:W-:-:S03]  /*8e10*/  PRMT R233, RZ, 0x7610, R233 ;  /* 0x00007610ffe97816 */ /* 0x002fc600000000e9 */
[----:B------:R-:W3:Y:S01]  /*8e20*/  @!P2 LDG.E.U16 R231, desc[UR20][R138.64] ;  /* 0x000000148ae7a981 */ /* 0x000ee2000c1e1500 */
[----:B------:R-:W-:-:S03]  /*8e30*/  PRMT R240, RZ, 0x7610, R240 ;  /* 0x00007610fff07816 */ /* 0x000fc600000000f0 */
[----:B------:R-:W3:Y:S01]  /*8e40*/  @!P2 LDG.E.U16 R232, desc[UR20][R144.64] ;  /* 0x0000001490e8a981 */ /* 0x000ee2000c1e1500 */
[----:B0-----:R-:W-:-:S03]  /*8e50*/  PRMT R235, RZ, 0x7610, R235 ;  /* 0x00007610ffeb7816 */ /* 0x001fc600000000eb */
[----:B------:R0:W-:Y:S01]  /*8e60*/  STS.U16 [R2+UR9+0x6400], R237 ;  /* 0x006400ed02007988 */ /* 0x0001e20008000409 */
[----:B------:R-:W-:-:S03]  /*8e70*/  IMAD.WIDE R112, R19, 0x2, R112 ;  /* 0x0000000213707825 */ /* 0x000fc600078e0270 */
[----:B------:R-:W3:Y:S04]  /*8e80*/  @!P2 LDG.E.U16 R233, desc[UR20][R150.64] ;  /* 0x0000001496e9a981 */ /* 0x000ee8000c1e1500 */
[----:B------:R1:W-:Y:S01]  /*8e90*/  STS.U16 [R2+UR9+0x6800], R238 ;  /* 0x006800ee02007988 */ /* 0x0003e20008000409 */
[----:B0-----:R-:W-:-:S03]  /*8ea0*/  PRMT R237, RZ, 0x7610, R237 ;  /* 0x00007610ffed7816 */ /* 0x001fc600000000ed */
[----:B------:R0:W-:Y:S01]  /*8eb0*/  STS.U16 [R2+UR9+0x6c00], R239 ;  /* 0x006c00ef02007988 */ /* 0x0001e20008000409 */
[----:B------:R-:W-:-:S03]  /*8ec0*/  IMAD.WIDE R116, R19, 0x2, R116 ;  /* 0x0000000213747825 */ /* 0x000fc600078e0274 */
[----:B------:R0:W-:Y:S01]  /*8ed0*/  STS.U16 [R2+UR9+0x7400], R241 ;  /* 0x007400f102007988 */ /* 0x0001e20008000409 */
[----:B-1----:R-:W-:-:S03]  /*8ee0*/  PRMT R238, RZ, 0x7610, R238 ;  /* 0x00007610ffee7816 */ /* 0x002fc600000000ee */
[----:B------:R1:W-:Y:S01]  /*8ef0*/  STS.U16 [R2+UR9+0x7800], R242 ;  /* 0x007800f202007988 */ /* 0x0003e20008000409 */
[----:B0-----:R-:W-:-:S03]  /*8f00*/  PRMT R239, RZ, 0x7610, R239 ;  /* 0x00007610ffef7816 */ /* 0x001fc600000000ef */
[----:B------:R-:W3:Y:S01]  /*8f10*/  @!P2 LDG.E.U16 R235, desc[UR20][R162.64] ;  /* 0x00000014a2eba981 */ /* 0x000ee2000c1e1500 */
[----:B------:R-:W-:-:S03]  /*8f20*/  PRMT R241, RZ, 0x7610, R241 ;  /* 0x00007610fff17816 */ /* 0x000fc600000000f1 */
[----:B------:R0:W-:Y:S01]  /*8f30*/  STS.U16 [R2+UR9+0x7c00], R243 ;  /* 0x007c00f302007988 */ /* 0x0001e20008000409 */
[----:B-1----:R-:W-:Y:S01]  /*8f40*/  PRMT R242, RZ, 0x7610, R242 ;  /* 0x00007610fff27816 */ /* 0x002fe200000000f2 */
[C---:B------:R-:W-:Y:S02]  /*8f50*/  IMAD.WIDE R120, R19.reuse, 0x2, R120 ;  /* 0x0000000213787825 */ /* 0x040fe400078e0278 */
[----:B------:R1:W-:Y:S04]  /*8f60*/  STS.U16 [R0+UR9+0x4100], R244 ;  /* 0x004100f400007988 */ /* 0x0003e80008000409 */
[----:B------:R-:W3:Y:S01]  /*8f70*/  @!P2 LDG.E.U16 R237, desc[UR20][R96.64] ;  /* 0x0000001460eda981 */ /* 0x000ee2000c1e1500 */
[----:B0-----:R-:W-:Y:S01]  /*8f80*/  PRMT R243, RZ, 0x7610, R243 ;  /* 0x00007610fff37816 */ /* 0x001fe200000000f3 */
[----:B------:R-:W-:-:S02]  /*8f90*/  IMAD.WIDE R124, R19, 0x2, R124 ;  /* 0x00000002137c7825 */ /* 0x000fc400078e027c */
[----:B------:R0:W-:Y:S01]  /*8fa0*/  STS.U16 [R0+UR9+0x4500], R245 ;  /* 0x004500f500007988 */ /* 0x0001e20008000409 */
[----:B-1----:R-:W-:-:S03]  /*8fb0*/  PRMT R244, RZ, 0x7610, R244 ;  /* 0x00007610fff47816 */ /* 0x002fc600000000f4 */
[----:B------:R-:W3:Y:S01]  /*8fc0*/  @!P2 LDG.E.U16 R238, desc[UR20][R100.64] ;  /* 0x0000001464eea981 */ /* 0x000ee2000c1e1500 */
[----:B------:R-:W-:-:S03]  /*8fd0*/  IMAD.WIDE R128, R19, 0x2, R128 ;  /* 0x0000000213807825 */ /* 0x000fc600078e0280 */
[----:B------:R1:W-:Y:S01]  /*8fe0*/  STS.U16 [R0+UR9+0x4900], R246 ;  /* 0x004900f600007988 */ /* 0x0003e20008000409 */
[----:B0-----:R-:W-:-:S03]  /*8ff0*/  PRMT R245, RZ, 0x7610, R245 ;  /* 0x00007610fff57816 */ /* 0x001fc600000000f5 */
[----:B------:R-:W3:Y:S01]  /*9000*/  @!P2 LDG.E.U16 R239, desc[UR20][R104.64] ;  /* 0x0000001468efa981 */ /* 0x000ee2000c1e1500 */
[----:B------:R-:W-:-:S03]  /*9010*/  IMAD.WIDE R134, R19, 0x2, R134 ;  /* 0x0000000213867825 */ /* 0x000fc600078e0286 */
        /* <DEDUP_REMOVED lines=24> */
[----:B------:R-:W3:Y:S01]  /*91a0*/  @!P2 LDG.E.U16 R246, desc[UR20][R134.64] ;  /* 0x0000001486f6a981 */ /* 0x000ee2000c1e1500 */
[----:B-1----:R-:W-:-:S03]  /*91b0*/  PRMT R252, RZ, 0x7610, R252 ;  /* 0x00007610fffc7816 */ /* 0x002fc600000000fc */
[----:B------:R-:W3:Y:S04]  /*91c0*/  @!P2 LDG.E.U16 R247, desc[UR20][R140.64] ;  /* 0x000000148cf7a981 */ /* 0x000ee8000c1e1500 */
[----:B------:R-:W3:Y:S04]  /*91d0*/  @!P2 LDG.E.U16 R248, desc[UR20][R146.64] ;  /* 0x0000001492f8a981 */ /* 0x000ee8000c1e1500 */
[----:B------:R-:W3:Y:S04]  /*91e0*/  @!P2 LDG.E.U16 R249, desc[UR20][R152.64] ;  /* 0x0000001498f9a981 */ /* 0x000ee8000c1e1500 */
[----:B------:R-:W3:Y:S04]  /*91f0*/  @!P2 LDG.E.U16 R250, desc[UR20][R158.64] ;  /* 0x000000149efaa981 */ /* 0x000ee8000c1e1500 */
[----:B------:R-:W3:Y:S04]  /*9200*/  @!P2 LDG.E.U16 R251, desc[UR20][R164.64] ;  /* 0x00000014a4fba981 */ /* 0x000ee8000c1e1500 */
[----:B------:R-:W3:Y:S04]  /*9210*/  @!P2 LDG.E.U16 R252, desc[UR20][R92.64] ;  /* 0x000000145cfca981 */ /* 0x000ee8000c1e1500 */
[----:B------:R0:W-:Y:S04]  /*9220*/  STS.U16 [R0+UR9+0x6500], R22 ;  /* 0x0065001600007988 */ /* 0x0001e80008000409 */
[----:B0-----:R0:W5:Y:S01]  /*9230*/  LDL.LU R0, [R1+0x104] ;  /* 0x0001040001007983 */ /* 0x0011620000300800 */
[----:B------:R-:W-:-:S05]  /*9240*/  LOP3.LUT R22, R2, 0x20, RZ, 0x3c, !PT ;  /* 0x0000002002167812 */ /* 0x000fca00078e3cff */
[----:B------:R1:W-:Y:S04]  /*9250*/  STS.U16 [R22+UR9+0x6900], R23 ;  /* 0x0069001716007988 */ /* 0x0003e80008000409 */
[----:B------:R-:W-:Y:S04]  /*9260*/  STS.U16 [R22+UR9+0x6d00], R24 ;  /* 0x006d001816007988 */ /* 0x000fe80008000409 */
[----:B------:R-:W-:Y:S01]  /*9270*/  STS.U16 [R22+UR9+0x7100], R25 ;  /* 0x0071001916007988 */ /* 0x000fe20008000409 */
[----:B-1----:R-:W-:-:S03]  /*9280*/  LOP3.LUT R23, R2, 0x40, RZ, 0x3c, !PT ;  /* 0x0000004002177812 */ /* 0x002fc600078e3cff */
[----:B------:R-:W-:Y:S04]  /*9290*/  STS.U16 [R22+UR9+0x7500], R26 ;  /* 0x0075001a16007988 */ /* 0x000fe80008000409 */
[----:B------:R-:W-:Y:S04]  /*92a0*/  STS.U16 [R22+UR9+0x7900], R27 ;  /* 0x0079001b16007988 */ /* 0x000fe80008000409 */
[----:B------:R1:W-:Y:S04]  /*92b0*/  STS.U16 [R22+UR9+0x7d00], R28 ;  /* 0x007d001c16007988 */ /* 0x0003e80008000409 */
[----:B--2---:R0:W-:Y:S04]  /*92c0*/  STS.U16 [R23+UR9+0x4200], R29 ;  /* 0x0042001d17007988 */ /* 0x0041e80008000409 */
[----:B------:R0:W-:Y:S04]  /*92d0*/  STS.U16 [R23+UR9+0x4600], R222 ;  /* 0x004600de17007988 */ /* 0x0001e80008000409 */
[----:B----4-:R0:W-:Y:S04]  /*92e0*/  STS.U16 [R23+UR9+0x4a00], R223 ;  /* 0x004a00df17007988 */ /* 0x0101e80008000409 */
[----:B------:R0:W-:Y:S04]  /*92f0*/  STS.U16 [R23+UR9+0x4e00], R224 ;  /* 0x004e00e017007988 */ /* 0x0001e80008000409 */
[----:B------:R0:W-:Y:S04]  /*9300*/  STS.U16 [R23+UR9+0x5200], R225 ;  /* 0x005200e117007988 */ /* 0x0001e80008000409 */
[----:B------:R0:W-:Y:S01]  /*9310*/  STS.U16 [R23+UR9+0x5600], R226 ;  /* 0x005600e217007988 */ /* 0x0001e20008000409 */
[----:B-1----:R-:W-:-:S03]  /*9320*/  LOP3.LUT R22, R2, 0x60, RZ, 0x3c, !PT ;  /* 0x0000006002167812 */ /* 0x002fc600078e3cff */
[----:B---3--:R0:W-:Y:S04]  /*9330*/  STS.U16 [R23+UR9+0x5a00], R227 ;  /* 0x005a00e317007988 */ /* 0x0081e80008000409 */
[----:B------:R0:W-:Y:S01]  /*9340*/  STS.U16 [R23+UR9+0x5e00], R228 ;  /* 0x005e00e417007988 */ /* 0x0001e20008000409 */
[----:B------:R-:W-:-:S04]  /*9350*/  ULEA UR11, UR18, UR9, 0x3 ;  /* 0x00000009120b7291 */ /* 0x000fc8000f8e18ff */
[----:B------:R-:W-:Y:S01]  /*9360*/  UIADD3 UR11, UPT, UPT, UR11, 0xc000, URZ ;  /* 0x0000c0000b0b7890 */ /* 0x000fe2000fffe0ff */
[----:B------:R0:W-:Y:S04]  /*9370*/  STS.U16 [R23+UR9+0x6200], R229 ;  /* 0x006200e517007988 */ /* 0x0001e80008000409 */
        /* <DEDUP_REMOVED lines=22> */
[----:B------:R0:W-:Y:S01]  /*94e0*/  STS.U16 [R22+UR9+0x7f00], R252 ;  /* 0x007f00fc16007988 */ /* 0x0001e20008000409 */
[----:B------:R1:W-:Y:S06]  /*94f0*/  MEMBAR.ALL.CTA ;  /* 0x0000000000007992 */ /* 0x0003ec0000008000 */
[----:B-1----:R-:W1:Y:S02]  /*9500*/  FENCE.VIEW.ASYNC.S ;  /* 0x00000000000073c6 */ /* 0x002e640000000000 */
[----:B-1----:R-:W-:Y:S06]  /*9510*/  BAR.SYNC.DEFER_BLOCKING 0x0 ;  /* 0x0000000000007b1d */ /* 0x002fec0000010000 */
[----:B------:R-:W-:Y:S05]  /*9520*/  @P0 BRA `(.L_x_9) ;  /* 0x00000000004c0947 */ /* 0x000fea0003800000 */
[----:B------:R-:W-:Y:S01]  /*9530*/  UMOV UR13, 0x40004040 ;  /* 0x40004040000d7882 */ /* 0x000fe20000000000 */
        /* <DEDUP_REMOVED lines=9> */
[----:B------:R1:W-:Y:S01]  /*95d0*/  UTCHMMA gdesc[UR12], gdesc[UR14], tmem[UR8], tmem[UR16], idesc[UR17], UPT ;  /* 0x00ff100e0c0075ea */ /* 0x0003e2000b800008 */
        /* <DEDUP_REMOVED lines=8> */
.L_x_9:
[----:B------:R-:W-:Y:S01]  /*9660*/  UIADD3 UR18, UPT, UPT, UR18, 0x1, URZ ;  /* 0x0000000112127890 */ /* 0x000fe2000fffe0ff */
[----:B-----5:R-:W-:Y:S01]  /*9670*/  VIADD R21, R21, 0xffffffff ;  /* 0xffffffff15157836 */ /* 0x020fe20000000000 */
[----:B------:R-:W-:Y:S02]  /*9680*/  UIADD3 UR19, UPT, UPT, UR19, -0x40, URZ ;  /* 0xffffffc013137890 */ /* 0x000fe4000fffe0ff */
[----:B------:R-:W-:Y:S02]  /*9690*/  UISETP.GT.AND UP1, UPT, UR18, 0x1, UPT ;  /* 0x000000011200788c */ /* 0x000fe4000bf24270 */
[----:B------:R-:W-:Y:S02]  /*96a0*/  ISETP.NE.U32.AND P2, PT, R21, RZ, PT ;  /* 0x000000ff1500720c */ /* 0x000fe40003f45070 */
[----:B-1----:R-:W-:Y:S02]  /*96b0*/  USEL UR4, URZ, 0x1, !UP1 ;  /* 0x00000001ff047887 */ /* 0x002fe4000c800000 */
[----:B------:R-:W-:-:S02]  /*96c0*/  USEL UR18, UR18, URZ, !UP1 ;  /* 0x000000ff12127287 */ /* 0x000fc4000c800000 */
[----:B------:R-:W-:-:S03]  /*96d0*/  ULOP3.LUT UR6, UR5, UR4, URZ, 0x3c, !UPT ;  /* 0x0000000405067292 */ /* 0x000fc6000f8e3cff */
[----:B------:R-:W-:-:S04]  /*96e0*/  UMOV UR4, UR5 ;  /* 0x0000000500047c82 */ /* 0x000fc80008000000 */
[----:B------:R-:W-:Y:S01]  /*96f0*/  UMOV UR5, UR6 ;  /* 0x0000000600057c82 */ /* 0x000fe20008000000 */
[----:B------:R-:W-:Y:S05]  /*9700*/  @P2 BRA `(.L_x_10) ;  /* 0xffffffdc00e42947 */ /* 0x000fea000383ffff */
.L_x_7:
[----:B0-----:R-:W2:Y:S01]  /*9710*/  LDL.LU R23, [R1] ;  /* 0x0000000001177983 */ /* 0x001ea20000300800 */
[----:B------:R-:W0:Y:S01]  /*9720*/  LDC R79, c[0x0][0x3b8] ;  /* 0x0000ee00ff4f7b82 */ /* 0x000e220000000800 */
[----:B------:R-:W1:Y:S01]  /*9730*/  LDCU UR5, c[0x0][0x3b4] ;  /* 0x00007680ff0577ac */ /* 0x000e620008000800 */
[----:B------:R-:W3:Y:S01]  /*9740*/  S2R R22, SR_TID.X ;  /* 0x0000000000167919 */ /* 0x000ee20000002100 */
[----:B------:R-:W4:Y:S01]  /*9750*/  LDCU.128 UR12, c[0x0][0x390] ;  /* 0x00007200ff0c77ac */ /* 0x000f220008000c00 */
[C---:B---3--:R-:W-:Y:S02]  /*9760*/  IMAD.SHL.U32 R84, R22.reuse, 0x10, RZ ;  /* 0x0000001016547824 */ /* 0x048fe400078e00ff */
[----:B------:R-:W-:Y:S01]  /*9770*/  IMAD.SHL.U32 R2, R22, 0x80, RZ ;  /* 0x0000008016027824 */ /* 0x000fe200078e00ff */
[----:B--2---:R-:W-:-:S13]  /*9780*/  ISETP.GE.AND P0, PT, R23, 0x40, PT ;  /* 0x000000401700780c */ /* 0x004fda0003f06270 */
[----:B01--4-:R-:W-:Y:S05]  /*9790*/  @!P0 BRA `(.L_x_11) ;  /* 0x0000000000108947 */ /* 0x013fea0003800000 */
[----:B------:R-:W-:-:S06]  /*97a0*/  USHF.L.U32 UR4, UR4, 0x1f, URZ ;  /* 0x0000001f04047899 */ /* 0x000fcc00080006ff */
[----:B------:R-:W-:-:S04]  /*97b0*/  IMAD.U32 R3, RZ, RZ, UR4 ;  /* 0x00000004ff037e24 */ /* 0x000fc8000f8e00ff */
[----:B------:R-:W0:Y:S02]  /*97c0*/  SYNCS.PHASECHK.TRANS64.TRYWAIT P0, [UR11], R3 ;  /* 0x00000003ff0075a7 */ /* 0x000e24000800110b */
[----:B0-----:R-:W-:Y:S05]  /*97d0*/  @!P0 BRA `(.L_x_12) ;  /* 0x0000002000648947 */ /* 0x001fea0003800000 */
.L_x_11:
[----:B------:R-:W2:Y:S04]  /*97e0*/  LDL.LU R73, [R1+0x4] ;  /* 0x0000040001497983 */ /* 0x000ea80000300800 */
[----:B------:R-:W3:Y:S04]  /*97f0*/  LDL.LU R72, [R1+0xc8] ;  /* 0x0000c80001487983 */ /* 0x000ee80000300800 */
[----:B------:R-:W4:Y:S04]  /*9800*/  LDL.LU R71, [R1+0xc4] ;  /* 0x0000c40001477983 */ /* 0x000f280000300800 */
[----:B------:R-:W5:Y:S04]  /*9810*/  LDL.LU R68, [R1+0xc0] ;  /* 0x0000c00001447983 */ /* 0x000f680000300800 */
[----:B------:R-:W5:Y:S04]  /*9820*/  LDL.LU R69, [R1+0xbc] ;  /* 0x0000bc0001457983 */ /* 0x000f680000300800 */
[----:B------:R-:W5:Y:S01]  /*9830*/  LDL.LU R70, [R1+0xb8] ;  /* 0x0000b80001467983 */ /* 0x000f620000300800 */
[----:B------:R-:W-:-:S02]  /*9840*/  LOP3.LUT R3, R2, 0x800, RZ, 0xc0, !PT ;  /* 0x0000080002037812 */ /* 0x000fc400078ec0ff */
[----:B------:R-:W-:Y:S01]  /*9850*/  LOP3.LUT R2, R84, 0xf0, RZ, 0xc0, !PT ;  /* 0x000000f054027812 */ /* 0x000fe200078ec0ff */
[----:B------:R-:W-:Y:S06]  /*9860*/  BAR.SYNC.DEFER_BLOCKING 0x0 ;  /* 0x0000000000007b1d */ /* 0x000fec0000010000 */
[----:B------:R-:W5:Y:S04]  /*9870*/  LDL.LU R91, [R1+0x100] ;  /* 0x00010000015b7983 */ /* 0x000f680000300800 */
[----:B------:R-:W5:Y:S04]  /*9880*/  LDL.LU R90, [R1+0xfc] ;  /* 0x0000fc00015a7983 */ /* 0x000f680000300800 */
[----:B------:R-:W5:Y:S04]  /*9890*/  LDL.LU R89, [R1+0xf8] ;  /* 0x0000f80001597983 */ /* 0x000f680000300800 */
[----:B------:R-:W5:Y:S01]  /*98a0*/  LDL.LU R88, [R1+0xf4] ;  /* 0x0000f40001587983 */ /* 0x000f620000300800 */
[----:B------:R-:W0:Y:S02]  /*98b0*/  @!P1 SYNCS.CCTL.IV [UR9+0xc000] ;  /* 0x00c00000ff0099b1 */ /* 0x000e240008000009 */
[----:B0-----:R-:W-:Y:S06]  /*98c0*/  BAR.SYNC.DEFER_BLOCKING 0x0 ;  /* 0x0000000000007b1d */ /* 0x001fec0000010000 */
[----:B------:R-:W-:Y:S01]  /*98d0*/  LDTM.16dp32bit_t0_t15.x64 R4, tmem[UR10] ;  /* 0x0000000a000479ee */ /* 0x000fe20008b00000 */
[----:B------:R-:W0:Y:S01]  /*98e0*/  LDTM.16dp32bit_t16_t31.x64 R4, tmem[UR10+0x40] ;  /* 0x0000400a000479ee */ /* 0x000e220008b20000 */
[----:B------:R-:W5:Y:S04]  /*98f0*/  LDL.LU R87, [R1+0xf0] ;  /* 0x0000f00001577983 */ /* 0x000f680000300800 */
[----:B------:R-:W5:Y:S01]  /*9900*/  LDL.LU R86, [R1+0xec] ;  /* 0x0000ec0001567983 */ /* 0x000f620000300800 */
[----:B------:R-:W1:Y:S01]  /*9910*/  @!P1 SYNCS.CCTL.IV [UR9+0xc008] ;  /* 0x00c00800ff0099b1 */ /* 0x000e620008000009 */
[----:B------:R-:W-:Y:S01]  /*9920*/  NOP ;  /* 0x0000000000007918 */ /* 0x000fe20000000000 */
[----:B0-----:R-:W-:-:S02]  /*9930*/  F2FP.F16.F32.PACK_AB R4, R6, R4 ;  /* 0x000000040604723e */ /* 0x001fc400000000ff */
[----:B------:R-:W-:Y:S02]  /*9940*/  F2FP.F16.F32.PACK_AB R6, R14, R12 ;  /* 0x0000000c0e06723e */ /* 0x000fe400000000ff */
[----:B------:R-:W-:Y:S02]  /*9950*/  F2FP.F16.F32.PACK_AB R20, R22, R20 ;  /* 0x000000141614723e */ /* 0x000fe400000000ff */
[----:B------:R-:W-:Y:S02]  /*9960*/  F2FP.F16.F32.PACK_AB R22, R30, R28 ;  /* 0x0000001c1e16723e */ /* 0x000fe400000000ff */
[C---:B--2---:R-:W-:Y:S01]  /*9970*/  ISETP.GE.AND P0, PT, R73.reuse, UR14, PT ;  /* 0x0000000e49007c0c */ /* 0x044fe2000bf06270 */
[----:B------:R-:W-:Y:S01]  /*9980*/  IMAD R80, R73, UR5, RZ ;  /* 0x0000000549507c24 */ /* 0x000fe2000f8e02ff */
[----:B------:R-:W-:Y:S01]  /*9990*/  IADD3 R73, PT, PT, R2, UR9, R3 ;  /* 0x0000000902497c10 */ /* 0x000fe2000fffe003 */
[----:B------:R-:W-:Y:S01]  /*99a0*/  IMAD R3, R0, R79, RZ ;  /* 0x0000004f00037224 */ /* 0x000fe200078e02ff */
[----:B---3--:R-:W-:-:S02]  /*99b0*/  ISETP.LT.AND P2, PT, R72, UR15, !P0 ;  /* 0x0000000f48007c0c */ /* 0x008fc4000c741270 */
[C---:B------:R-:W-:Y:S02]  /*99c0*/  LEA R78, P6, R80.reuse, UR12, 0x1 ;  /* 0x0000000c504e7c11 */ /* 0x040fe4000f8c08ff */
[----:B----4-:R-:W-:Y:S02]  /*99d0*/  ISETP.LT.AND P4, PT, R71, UR15, !P0 ;  /* 0x0000000f47007c0c */ /* 0x010fe4000c781270 */
[----:B------:R-:W-:Y:S02]  /*99e0*/  LEA.HI.X.SX32 R80, R80, UR13, 0x1, P6 ;  /* 0x0000000d50507c11 */ /* 0x000fe4000b0f0eff */
[----:B-----5:R-:W-:Y:S02]  /*99f0*/  ISETP.LT.AND P3, PT, R68, UR15, !P0 ;  /* 0x0000000f44007c0c */ /* 0x020fe4000c761270 */
[----:B------:R-:W0:Y:S01]  /*9a00*/  S2R R68, SR_TID.X ;  /* 0x0000000000447919 */ /* 0x000e220000002100 */
[----:B------:R-:W-:Y:S02]  /*9a10*/  LEA R2, P1, R3, R78, 0x1 ;  /* 0x0000004e03027211 */ /* 0x000fe400078208ff */
[----:B------:R-:W-:Y:S01]  /*9a20*/  ISETP.LT.AND P5, PT, R69, UR15, !P0 ;  /* 0x0000000f45007c0c */ /* 0x000fe2000c7a1270 */
[----:B------:R-:W-:Y:S01]  /*9a30*/  IMAD R69, R79, 0x2, R3 ;  /* 0x000000024f457824 */ /* 0x000fe200078e0203 */
[----:B------:R-:W-:-:S02]  /*9a40*/  LEA.HI.X.SX32 R3, R3, R80, 0x1, P1 ;  /* 0x0000005003037211 */ /* 0x000fc400008f0eff */
[----:B------:R-:W-:Y:S02]  /*9a50*/  ISETP.LT.AND P6, PT, R70, UR15, !P0 ;  /* 0x0000000f46007c0c */ /* 0x000fe4000c7c1270 */
[----:B------:R-:W-:Y:S01]  /*9a60*/  LEA R72, P1, R69, R78, 0x1 ;  /* 0x0000004e45487211 */ /* 0x000fe200078208ff */
[----:B------:R-:W-:Y:S01]  /*9a70*/  IMAD R71, R79, 0x2, R69 ;  /* 0x000000024f477824 */ /* 0x000fe200078e0245 */
[----:B------:R-:W-:Y:S02]  /*9a80*/  F2FP.F16.F32.PACK_AB R70, R15, R13 ;  /* 0x0000000d0f46723e */ /* 0x000fe400000000ff */
[----:B------:R-:W-:Y:S01]  /*9a90*/  F2FP.F16.F32.PACK_AB R13, R43, R41 ;  /* 0x000000292b0d723e */ /* 0x000fe200000000ff */
[----:B0-----:R-:W-:-:S05]  /*9aa0*/  IMAD.SHL.U32 R68, R68, 0x8, RZ ;  /* 0x0000000844447824 */ /* 0x001fca00078e00ff */
[----:B------:R-:W-:-:S05]  /*9ab0*/  LOP3.LUT R68, R68, 0x300, RZ, 0xc0, !PT ;  /* 0x0000030044447812 */ /* 0x000fca00078ec0ff */
[----:B------:R-:W-:Y:S01]  /*9ac0*/  IMAD.IADD R85, R68, 0x1, R73 ;  /* 0x0000000144557824 */ /* 0x000fe200078e0249 */
[----:B------:R-:W-:Y:S02]  /*9ad0*/  LEA.HI.X.SX32 R73, R69, R80, 0x1, P1 ;  /* 0x0000005045497211 */ /* 0x000fe400008f0eff */
[----:B------:R-:W-:Y:S02]  /*9ae0*/  F2FP.F16.F32.PACK_AB R68, R7, R5 ;  /* 0x000000050744723e */ /* 0x000fe400000000ff */
[----:B------:R-:W-:Y:S02]  /*9af0*/  F2FP.F16.F32.PACK_AB R69, R11, R9 ;  /* 0x000000090b45723e */ /* 0x000fe400000000ff */
[----:B------:R-:W-:Y:S02]  /*9b00*/  F2FP.F16.F32.PACK_AB R5, R10, R8 ;  /* 0x000000080a05723e */ /* 0x000fe400000000ff */
[----:B------:R-:W-:Y:S02]  /*9b10*/  F2FP.F16.F32.PACK_AB R11, R35, R33 ;  /* 0x00000021230b723e */ /* 0x000fe400000000ff */
[----:B------:R-:W-:Y:S01]  /*9b20*/  F2FP.F16.F32.PACK_AB R8, R23, R21 ;  /* 0x000000151708723e */ /* 0x000fe200000000ff */
[----:B------:R-:W2:Y:S01]  /*9b30*/  LDL.LU R35, [R1+0xe8] ;  /* 0x0000e80001237983 */ /* 0x000ea20000300800 */
[----:B------:R-:W-:-:S03]  /*9b40*/  F2FP.F16.F32.PACK_AB R23, R34, R32 ;  /* 0x000000202217723e */ /* 0x000fc600000000ff */
[----:B------:R-:W3:Y:S04]  /*9b50*/  LDL.LU R41, [R1+0xe4] ;  /* 0x0000e40001297983 */ /* 0x000ee80000300800 */
[----:B------:R-:W4:Y:S01]  /*9b60*/  LDL.LU R34, [R1+0xe0] ;  /* 0x0000e00001227983 */ /* 0x000f220000300800 */
[----:B------:R-:W-:Y:S01]  /*9b70*/  LEA R74, P1, R71, R78, 0x1 ;  /* 0x0000004e474a7211 */ /* 0x000fe200078208ff */
[----:B------:R-:W-:Y:S01]  /*9b80*/  IMAD R77, R79, 0x2, R71 ;  /* 0x000000024f4d7824 */ /* 0x000fe200078e0247 */
[----:B------:R-:W-:Y:S02]  /*9b90*/  F2FP.F16.F32.PACK_AB R7, R18, R16 ;  /* 0x000000101207723e */ /* 0x000fe400000000ff */
[----:B------:R-:W-:Y:S02]  /*9ba0*/  LEA.HI.X.SX32 R75, R71, R80, 0x1, P1 ;  /* 0x00000050474b7211 */ /* 0x000fe400008f0eff */
[----:B------:R-:W-:Y:S01]  /*9bb0*/  F2FP.F16.F32.PACK_AB R71, R19, R17 ;  /* 0x000000111347723e */ /* 0x000fe200000000ff */
[----:B-1----:R-:W-:Y:S04]  /*9bc0*/  STS.128 [R85], R4 ;  /* 0x0000000455007388 */ /* 0x002fe80000000c00 */
[----:B------:R-:W-:Y:S01]  /*9bd0*/  STS.128 [R85+0x400], R68 ;  /* 0x0004004455007388 */ /* 0x000fe20000000c00 */
[----:B------:R-:W-:Y:S01]  /*9be0*/  LEA R76, P1, R77, R78, 0x1 ;  /* 0x0000004e4d4c7211 */ /* 0x000fe200078208ff */
[----:B------:R-:W-:-:S03]  /*9bf0*/  IMAD R81, R79, 0x2, R77 ;  /* 0x000000024f517824 */ /* 0x000fc600078e024d */
[----:B------:R-:W-:Y:S02]  /*9c00*/  LEA.HI.X.SX32 R77, R77, R80, 0x1, P1 ;  /* 0x000000504d4d7211 */ /* 0x000fe400008f0eff */
[----:B------:R-:W-:-:S04]  /*9c10*/  LEA R82, P1, R81, R78, 0x1 ;  /* 0x0000004e51527211 */ /* 0x000fc800078208ff */
[----:B------:R-:W-:Y:S02]  /*9c20*/  LEA.HI.X.SX32 R83, R81, R80, 0x1, P1 ;  /* 0x0000005051537211 */ /* 0x000fe400008f0eff */
[----:B------:R-:W-:Y:S02]  /*9c30*/  ISETP.LT.AND P1, PT, R0, UR15, !P0 ;  /* 0x0000000f00007c0c */ /* 0x000fe4000c721270 */
[----:B------:R-:W-:Y:S01]  /*9c40*/  LOP3.LUT R0, R84, 0x7f0, RZ, 0xc0, !PT ;  /* 0x000007f054007812 */ /* 0x000fe200078ec0ff */
[----:B------:R-:W-:Y:S01]  /*9c50*/  BAR.SYNC.DEFER_BLOCKING 0x0 ;  /* 0x0000000000007b1d */ /* 0x000fe20000010000 */
[----:B------:R-:W-:Y:S02]  /*9c60*/  F2FP.F16.F32.PACK_AB R21, R26, R24 ;  /* 0x000000181a15723e */ /* 0x000fe400000000ff */
[----:B------:R-:W-:-:S03]  /*9c70*/  F2FP.F16.F32.PACK_AB R9, R27, R25 ;  /* 0x000000191b09723e */ /* 0x000fc600000000ff */
[----:B------:R-:W0:Y:S04]  /*9c80*/  LDS.128 R4, [R0+UR9] ;  /* 0x0000000900047984 */ /* 0x000e280008000c00 */
[----:B------:R-:W-:Y:S01]  /*9c90*/  LDS.128 R24, [R0+UR9+0x800] ;  /* 0x0008000900187984 */ /* 0x000fe20008000c00 */
[----:B------:R-:W-:Y:S01]  /*9ca0*/  BAR.SYNC.DEFER_BLOCKING 0x0 ;  /* 0x0000000000007b1d */ /* 0x000fe20000010000 */
[----:B------:R-:W-:-:S05]  /*9cb0*/  F2FP.F16.F32.PACK_AB R10, R31, R29 ;  /* 0x0000001d1f0a723e */ /* 0x000fca00000000ff */
[----:B------:R-:W-:Y:S04]  /*9cc0*/  STS.128 [R85], R20 ;  /* 0x0000001455007388 */ /* 0x000fe80000000c00 */
[----:B------:R-:W-:Y:S01]  /*9cd0*/  STS.128 [R85+0x400], R8 ;  /* 0x0004000855007388 */ /* 0x000fe20000000c00 */
[----:B------:R-:W-:Y:S01]  /*9ce0*/  BAR.SYNC.DEFER_BLOCKING 0x0 ;  /* 0x0000000000007b1d */ /* 0x000fe20000010000 */
[----:B------:R-:W-:Y:S02]  /*9cf0*/  F2FP.F16.F32.PACK_AB R36, R38, R36 ;  /* 0x000000242624723e */ /* 0x000fe400000000ff */
[----:B------:R-:W-:-:S03]  /*9d00*/  F2FP.F16.F32.PACK_AB R12, R39, R37 ;  /* 0x00000025270c723e */ /* 0x000fc600000000ff */
[----:B------:R-:W1:Y:S04]  /*9d10*/  LDS.128 R20, [R0+UR9] ;  /* 0x0000000900147984 */ /* 0x000e680008000c00 */
[----:B------:R-:W-:Y:S01]  /*9d20*/  LDS.128 R8, [R0+UR9+0x800] ;  /* 0x0008000900087984 */ /* 0x000fe20008000c00 */
[----:B------:R-:W-:Y:S02]  /*9d30*/  F2FP.F16.F32.PACK_AB R37, R42, R40 ;  /* 0x000000282a25723e */ /* 0x000fe400000000ff */
[----:B------:R-:W-:Y:S02]  /*9d40*/  F2FP.F16.F32.PACK_AB R38, R46, R44 ;  /* 0x0000002c2e26723e */ /* 0x000fe400000000ff */
[----:B------:R-:W-:Y:S02]  /*9d50*/  F2FP.F16.F32.PACK_AB R14, R47, R45 ;  /* 0x0000002d2f0e723e */ /* 0x000fe400000000ff */
[----:B------:R-:W-:Y:S01]  /*9d60*/  F2FP.F16.F32.PACK_AB R15, R51, R49 ;  /* 0x00000031330f723e */ /* 0x000fe200000000ff */
[----:B------:R-:W-:Y:S01]  /*9d70*/  BAR.SYNC.DEFER_BLOCKING 0x0 ;  /* 0x0000000000007b1d */ /* 0x000fe20000010000 */
[----:B------:R-:W-:-:S02]  /*9d80*/  F2FP.F16.F32.PACK_AB R39, R50, R48 ;  /* 0x000000303227723e */ /* 0x000fc400000000ff */
[----:B------:R-:W-:Y:S02]  /*9d90*/  F2FP.F16.F32.PACK_AB R52, R54, R52 ;  /* 0x000000343634723e */ /* 0x000fe400000000ff */
[----:B------:R-:W-:Y:S02]  /*9da0*/  F2FP.F16.F32.PACK_AB R16, R55, R53 ;  /* 0x000000353710723e */ /* 0x000fe400000000ff */
[----:B------:R-:W-:Y:S02]  /*9db0*/  F2FP.F16.F32.PACK_AB R17, R59, R57 ;  /* 0x000000393b11723e */ /* 0x000fe400000000ff */
[----:B------:R-:W-:Y:S02]  /*9dc0*/  F2FP.F16.F32.PACK_AB R18, R63, R61 ;  /* 0x0000003d3f12723e */ /* 0x000fe400000000ff */
[----:B------:R-:W-:Y:S01]  /*9dd0*/  F2FP.F16.F32.PACK_AB R19, R67, R65 ;  /* 0x000000414313723e */ /* 0x000fe200000000ff */
[----:B------:R-:W-:Y:S01]  /*9de0*/  IMAD R81, R79, 0x2, R81 ;  /* 0x000000024f517824 */ /* 0x000fe200078e0251 */
[----:B0-----:R-:W-:Y:S01]  /*9df0*/  PRMT R32, R4, 0x7632, R32 ;  /* 0x0000763204207816 */ /* 0x001fe20000000020 */
[----:B------:R-:W5:Y:S04]  /*9e00*/  LDL.LU R40, [R1+0xdc] ;  /* 0x0000dc0001287983 */ /* 0x000f680000300800 */
[----:B------:R0:W-:Y:S04]  /*9e10*/  STS.128 [R85], R36 ;  /* 0x0000002455007388 */ /* 0x0001e80000000c00 */
[----:B------:R-:W-:Y:S01]  /*9e20*/  STS.128 [R85+0x400], R12 ;  /* 0x0004000c55007388 */ /* 0x000fe20000000c00 */
[----:B------:R-:W-:Y:S01]  /*9e30*/  BAR.SYNC.DEFER_BLOCKING 0x0 ;  /* 0x0000000000007b1d */ /* 0x000fe20000010000 */
[----:B------:R-:W-:-:S02]  /*9e40*/  F2FP.F16.F32.PACK_AB R53, R58, R56 ;  /* 0x000000383a35723e */ /* 0x000fc400000000ff */
[----:B------:R-:W-:-:S03]  /*9e50*/  F2FP.F16.F32.PACK_AB R54, R62, R60 ;  /* 0x0000003c3e36723e */ /* 0x000fc600000000ff */
[----:B------:R-:W1:Y:S04]  /*9e60*/  LDS.128 R12, [R0+UR9] ;  /* 0x00000009000c7984 */ /* 0x000e680008000c00 */
[----:B------:R-:W-:Y:S01]  /*9e70*/  LDS.128 R28, [R0+UR9+0x800] ;  /* 0x00080009001c7984 */ /* 0x000fe20008000c00 */
[----:B------:R-:W-:Y:S01]  /*9e80*/  BAR.SYNC.DEFER_BLOCKING 0x0 ;  /* 0x0000000000007b1d */ /* 0x000fe20000010000 */
[----:B------:R-:W-:-:S05]  /*9e90*/  F2FP.F16.F32.PACK_AB R55, R66, R64 ;  /* 0x000000404237723e */ /* 0x000fca00000000ff */
[----:B------:R-:W-:Y:S04]  /*9ea0*/  STS.128 [R85], R52 ;  /* 0x0000003455007388 */ /* 0x000fe80000000c00 */
[----:B------:R1:W-:Y:S01]  /*9eb0*/  STS.128 [R85+0x400], R16 ;  /* 0x0004001055007388 */ /* 0x0003e20000000c00 */
[----:B------:R-:W-:Y:S01]  /*9ec0*/  BAR.SYNC.DEFER_BLOCKING 0x0 ;  /* 0x0000000000007b1d */ /* 0x000fe20000010000 */
[----:B0-----:R-:W-:Y:S01]  /*9ed0*/  PRMT R38, R5, 0x7632, R38 ;  /* 0x0000763205267816 */ /* 0x001fe20000000026 */
[----:B-1----:R-:W-:-:S04]  /*9ee0*/  IMAD R19, R79, 0x2, R81 ;  /* 0x000000024f137824 */ /* 0x002fc800078e0251 */
[----:B------:R-:W-:Y:S04]  /*9ef0*/  @P1 STG.E.U16 desc[UR20][R2.64], R4 ;  /* 0x0000000402001986 */ /* 0x000fe8000c101514 */
[----:B------:R0:W-:Y:S04]  /*9f00*/  @P2 STG.E.U16 desc[UR20][R72.64], R32 ;  /* 0x0000002048002986 */ /* 0x0001e8000c101514 */
[----:B------:R1:W-:Y:S04]  /*9f10*/  @P4 STG.E.U16 desc[UR20][R74.64], R5 ;  /* 0x000000054a004986 */ /* 0x0003e8000c101514 */
[----:B------:R1:W-:Y:S01]  /*9f20*/  @P3 STG.E.U16 desc[UR20][R76.64], R38 ;  /* 0x000000264c003986 */ /* 0x0003e2000c101514 */
[----:B------:R-:W-:-:S03]  /*9f30*/  LEA R16, P3, R81, R78, 0x1 ;  /* 0x0000004e51107211 */ /* 0x000fc600078608ff */
[----:B------:R1:W-:Y:S01]  /*9f40*/  @P5 STG.E.U16 desc[UR20][R82.64], R6 ;  /* 0x0000000652005986 */ /* 0x0003e2000c101514 */
[----:B------:R-:W-:Y:S02]  /*9f50*/  LEA.HI.X.SX32 R17, R81, R80, 0x1, P3 ;  /* 0x0000005051117211 */ /* 0x000fe400018f0eff */
[----:B0-----:R-:W-:Y:S01]  /*9f60*/  PRMT R32, R6, 0x7632, R32 ;  /* 0x0000763206207816 */ /* 0x001fe20000000020 */
[----:B-1----:R-:W-:Y:S01]  /*9f70*/  IMAD R5, R79, 0x2, R19 ;  /* 0x000000024f057824 */ /* 0x002fe200078e0213 */
[----:B------:R-:W-:Y:S02]  /*9f80*/  LEA R2, P5, R19, R78, 0x1 ;  /* 0x0000004e13027211 */ /* 0x000fe400078a08ff */
[----:B------:R-:W-:Y:S01]  /*9f90*/  ISETP.LT.AND P1, PT, R91, UR15, !P0 ;  /* 0x0000000f5b007c0c */ /* 0x000fe2000c721270 */
[----:B------:R0:W-:Y:S01]  /*9fa0*/  @P6 STG.E.U16 desc[UR20][R16.64], R32 ;  /* 0x0000002010006986 */ /* 0x0001e2000c101514 */
[----:B------:R-:W-:Y:S01]  /*9fb0*/  LEA.HI.X.SX32 R3, R19, R80, 0x1, P5 ;  /* 0x0000005013037211 */ /* 0x000fe200028f0eff */
[----:B------:R-:W-:Y:S01]  /*9fc0*/  IMAD R19, R79, 0x2, R5 ;  /* 0x000000024f137824 */ /* 0x000fe200078e0205 */
[----:B------:R-:W-:Y:S01]  /*9fd0*/  ISETP.LT.AND P2, PT, R90, UR15, !P0 ;  /* 0x0000000f5a007c0c */ /* 0x000fe2000c741270 */
[----:B------:R-:W5:Y:S01]  /*9fe0*/  LDL.LU R38, [R1+0xd8] ;  /* 0x0000d80001267983 */ /* 0x000f620000300800 */
[----:B------:R-:W-:Y:S01]  /*9ff0*/  LEA R4, P6, R5, R78, 0x1 ;  /* 0x0000004e05047211 */ /* 0x000fe200078c08ff */
[----:B------:R-:W-:Y:S01]  /*a000*/  IMAD R33, R79, 0x2, R19 ;  /* 0x000000024f217824 */ /* 0x000fe200078e0213 */
[----:B------:R-:W-:Y:S01]  /*a010*/  ISETP.LT.AND P4, PT, R89, UR15, !P0 ;  /* 0x0000000f59007c0c */ /* 0x000fe2000c781270 */
[----:B------:R-:W5:Y:S01]  /*a020*/  LDL.LU R37, [R1+0xd4] ;  /* 0x0000d40001257983 */ /* 0x000f620000300800 */
[----:B------:R-:W-:-:S02]  /*a030*/  LEA.HI.X.SX32 R5, R5, R80, 0x1, P6 ;  /* 0x0000005005057211 */ /* 0x000fc400030f0eff */
[----:B------:R-:W-:Y:S02]  /*a040*/  LEA R18, P6, R19, R78, 0x1 ;  /* 0x0000004e13127211 */ /* 0x000fe400078c08ff */
[----:B------:R-:W-:Y:S02]  /*a050*/  ISETP.LT.AND P3, PT, R88, UR15, !P0 ;  /* 0x0000000f58007c0c */ /* 0x000fe4000c761270 */
[----:B------:R-:W-:Y:S01]  /*a060*/  PRMT R6, R7, 0x7632, R6 ;  /* 0x0000763207067816 */ /* 0x000fe20000000006 */
[----:B------:R-:W-:Y:S01]  /*a070*/  @P1 STG.E.U16 desc[UR20][R2.64], R7 ;  /* 0x0000000702001986 */ /* 0x000fe2000c101514 */
[----:B------:R-:W-:Y:S02]  /*a080*/  LEA.HI.X.SX32 R19, R19, R80, 0x1, P6 ;  /* 0x0000005013137211 */ /* 0x000fe400030f0eff */
[C---:B0-----:R-:W-:Y:S01]  /*a090*/  LEA R16, P6, R33.reuse, R78, 0x1 ;  /* 0x0000004e21107211 */ /* 0x041fe200078c08ff */
[----:B------:R0:W-:Y:S03]  /*a0a0*/  @P2 STG.E.U16 desc[UR20][R4.64], R6 ;  /* 0x0000000604002986 */ /* 0x0001e6000c101514 */
[----:B------:R-:W-:Y:S01]  /*a0b0*/  LEA.HI.X.SX32 R17, R33, R80, 0x1, P6 ;  /* 0x0000005021117211 */ /* 0x000fe200030f0eff */
[----:B------:R1:W-:Y:S04]  /*a0c0*/  @P4 STG.E.U16 desc[UR20][R18.64], R20 ;  /* 0x0000001412004986 */ /* 0x0003e8000c101514 */
[----:B------:R-:W5:Y:S01]  /*a0d0*/  LDL.LU R36, [R1+0xd0] ;  /* 0x0000d00001247983 */ /* 0x000f620000300800 */
[----:B0-----:R-:W-:-:S05]  /*a0e0*/  PRMT R5, R20, 0x7632, R5 ;  /* 0x0000763214057816 */ /* 0x001fca0000000005 */
[----:B------:R0:W-:Y:S01]  /*a0f0*/  @P3 STG.E.U16 desc[UR20][R16.64], R5 ;  /* 0x0000000510003986 */ /* 0x0001e2000c101514 */
[----:B----4-:R-:W-:-:S03]  /*a100*/  ISETP.LT.AND P3, PT, R34, UR15, !P0 ;  /* 0x0000000f22007c0c */ /* 0x010fc6000c761270 */
[----:B------:R-:W4:Y:S04]  /*a110*/  LDL.LU R34, [R1+0xcc] ;  /* 0x0000cc0001227983 */ /* 0x000f280000300800 */
[----:B------:R-:W4:Y:S01]  /*a120*/  LDL.LU R32, [R1+0xb4] ;  /* 0x0000b40001207983 */ /* 0x000f220000300800 */
[----:B--2---:R-:W-:Y:S01]  /*a130*/  ISETP.LT.AND P2, PT, R35, UR15, !P0 ;  /* 0x0000000f23007c0c */ /* 0x004fe2000c741270 */
[----:B------:R-:W-:Y:S01]  /*a140*/  IMAD R35, R79, 0x2, R33 ;  /* 0x000000024f237824 */ /* 0x000fe200078e0221 */
[----:B------:R-:W-:Y:S01]  /*a150*/  ISETP.LT.AND P5, PT, R87, UR15, !P0 ;  /* 0x0000000f57007c0c */ /* 0x000fe2000c7a1270 */
[----:B-1----:R-:W2:Y:S02]  /*a160*/  LDL.LU R20, [R1+0xb0] ;  /* 0x0000b00001147983 */ /* 0x002ea40000300800 */
[----:B------:R-:W-:Y:S01]  /*a170*/  IMAD R7, R79, 0x2, R35 ;  /* 0x000000024f077824 */ /* 0x000fe200078e0223 */
[----:B------:R-:W-:Y:S01]  /*a180*/  LEA R2, P6, R35, R78, 0x1 ;  /* 0x0000004e23027211 */ /* 0x000fe200078c08ff */
[----:B------:R-:W2:Y:S01]  /*a190*/  LDL.LU R18, [R1+0xac] ;  /* 0x0000ac0001127983 */ /* 0x000ea20000300800 */
[----:B------:R-:W-:Y:S01]  /*a1a0*/  ISETP.LT.AND P1, PT, R86, UR15, !P0 ;  /* 0x0000000f56007c0c */ /* 0x000fe2000c721270 */
[----:B------:R-:W-:Y:S01]  /*a1b0*/  IMAD R33, R79, 0x2, R7 ;  /* 0x000000024f217824 */ /* 0x000fe200078e0207 */
[----:B------:R-:W-:-:S02]  /*a1c0*/  LEA.HI.X.SX32 R3, R35, R80, 0x1, P6 ;  /* 0x0000005023037211 */ /* 0x000fc400030f0eff */
[----:B------:R-:W-:Y:S01]  /*a1d0*/  LEA R4, P6, R7, R78, 0x1 ;  /* 0x0000004e07047211 */ /* 0x000fe200078c08ff */
[----:B------:R-:W-:Y:S01]  /*a1e0*/  IMAD R19, R79, 0x2, R33 ;  /* 0x000000024f137824 */ /* 0x000fe200078e0221 */
[----:B0-----:R-:W-:Y:S01]  /*a1f0*/  PRMT R17, R21, 0x7632, R17 ;  /* 0x0000763215117816 */ /* 0x001fe20000000011 */
[----:B------:R-:W2:Y:S01]  /*a200*/  LDL.LU R35, [R1+0xa8] ;  /* 0x0000a80001237983 */ /* 0x000ea20000300800 */
[----:B------:R-:W-:Y:S02]  /*a210*/  LEA.HI.X.SX32 R5, R7, R80, 0x1, P6 ;  /* 0x0000005007057211 */ /* 0x000fe400030f0eff */
[----:B------:R-:W-:Y:S01]  /*a220*/  LEA R6, P6, R33, R78, 0x1 ;  /* 0x0000004e21067211 */ /* 0x000fe200078c08ff */
[----:B------:R0:W-:Y:S01]  /*a230*/  @P5 STG.E.U16 desc[UR20][R2.64], R21 ;  /* 0x0000001502005986 */ /* 0x0001e2000c101514 */
[----:B---3--:R-:W-:Y:S02]  /*a240*/  ISETP.LT.AND P4, PT, R41, UR15, !P0 ;  /* 0x0000000f29007c0c */ /* 0x008fe4000c781270 */
[----:B------:R-:W-:-:S02]  /*a250*/  LEA.HI.X.SX32 R7, R33, R80, 0x1, P6 ;  /* 0x0000005021077211 */ /* 0x000fc400030f0eff */
[----:B------:R-:W-:Y:S01]  /*a260*/  LEA R16, P6, R19, R78, 0x1 ;  /* 0x0000004e13107211 */ /* 0x000fe200078c08ff */
[----:B------:R1:W-:Y:S01]  /*a270*/  @P1 STG.E.U16 desc[UR20][R4.64], R17 ;  /* 0x0000001104001986 */ /* 0x0003e2000c101514 */
[----:B0-----:R-:W-:Y:S02]  /*a280*/  IMAD R3, R79, 0x2, R19 ;  /* 0x000000024f037824 */ /* 0x001fe400078e0213 */
[----:B-1----:R-:W-:-:S03]  /*a290*/  LEA.HI.X.SX32 R17, R19, R80, 0x1, P6 ;  /* 0x0000005013117211 */ /* 0x002fc600030f0eff */
[----:B------:R-:W-:Y:S01]  /*a2a0*/  LEA R2, P6, R3, R78, 0x1 ;  /* 0x0000004e03027211 */ /* 0x000fe200078c08ff */
[----:B------:R-:W-:Y:S01]  /*a2b0*/  IMAD R19, R79, 0x2, R3 ;  /* 0x000000024f137824 */ /* 0x000fe200078e0203 */
[----:B------:R-:W-:Y:S02]  /*a2c0*/  PRMT R5, R22, 0x7632, R5 ;  /* 0x0000763216057816 */ /* 0x000fe40000000005 */
[----:B------:R-:W-:Y:S01]  /*a2d0*/  LEA.HI.X.SX32 R3, R3, R80, 0x1, P6 ;  /* 0x0000005003037211 */ /* 0x000fe200030f0eff */
[----:B------:R-:W-:Y:S01]  /*a2e0*/  @P2 STG.E.U16 desc[UR20][R6.64], R22 ;  /* 0x0000001606002986 */ /* 0x000fe2000c101514 */
[----:B------:R-:W-:-:S03]  /*a2f0*/  LEA R4, P6, R19, R78, 0x1 ;  /* 0x0000004e13047211 */ /* 0x000fc600078c08ff */
[----:B------:R0:W-:Y:S04]  /*a300*/  @P4 STG.E.U16 desc[UR20][R16.64], R5 ;  /* 0x0000000510004986 */ /* 0x0001e8000c101514 */
[----:B------:R-:W-:Y:S01]  /*a310*/  @P3 STG.E.U16 desc[UR20][R2.64], R23 ;  /* 0x0000001702003986 */ /* 0x000fe2000c101514 */
[----:B0-----:R-:W-:Y:S02]  /*a320*/  PRMT R17, R23, 0x7632, R17 ;  /* 0x0000763217117816 */ /* 0x001fe40000000011 */
[----:B------:R-:W-:Y:S02]  /*a330*/  LEA.HI.X.SX32 R5, R19, R80, 0x1, P6 ;  /* 0x0000005013057211 */ /* 0x000fe400030f0eff */
[----:B-----5:R-:W-:-:S13]  /*a340*/  ISETP.LT.AND P5, PT, R40, UR15, !P0 ;  /* 0x0000000f28007c0c */ /* 0x020fda000c7a1270 */
[----:B------:R0:W-:Y:S01]  /*a350*/  @P5 STG.E.U16 desc[UR20][R4.64], R17 ;  /* 0x0000001104005986 */ /* 0x0001e2000c101514 */
[----:B----4-:R-:W-:-:S03]  /*a360*/  ISETP.LT.AND P3, PT, R34, UR15, !P0 ;  /* 0x0000000f22007c0c */ /* 0x010fc6000c761270 */
[----:B------:R-:W3:Y:S01]  /*a370*/  LDL.LU R34, [R1+0xa4] ;  /* 0x0000a40001227983 */ /* 0x000ee20000300800 */
[----:B------:R-:W-:-:S03]  /*a380*/  ISETP.LT.AND P5, PT, R32, UR15, !P0 ;  /* 0x0000000f20007c0c */ /* 0x000fc6000c7a1270 */
[----:B------:R-:W4:Y:S04]  /*a390*/  LDL.LU R33, [R1+0xa0] ;  /* 0x0000a00001217983 */ /* 0x000f280000300800 */
[----:B------:R-:W5:Y:S01]  /*a3a0*/  LDL.LU R32, [R1+0x9c] ;  /* 0x00009c0001207983 */ /* 0x000f620000300800 */
[----:B------:R-:W-:Y:S01]  /*a3b0*/  IMAD R7, R79, 0x2, R19 ;  /* 0x000000024f077824 */ /* 0x000fe200078e0213 */
[----:B------:R-:W-:Y:S02]  /*a3c0*/  ISETP.LT.AND P1, PT, R38, UR15, !P0 ;  /* 0x0000000f26007c0c */ /* 0x000fe4000c721270 */
[----:B------:R-:W-:Y:S01]  /*a3d0*/  ISETP.LT.AND P2, PT, R37, UR15, !P0 ;  /* 0x0000000f25007c0c */ /* 0x000fe2000c741270 */
[----:B------:R-:W-:Y:S01]  /*a3e0*/  IMAD R19, R79, 0x2, R7 ;  /* 0x000000024f137824 */ /* 0x000fe200078e0207 */
[C---:B------:R-:W-:Y:S01]  /*a3f0*/  LEA R6, P6, R7.reuse, R78, 0x1 ;  /* 0x0000004e07067211 */ /* 0x040fe200078c08ff */
[----:B------:R-:W5:Y:S03]  /*a400*/  LDL.LU R37, [R1+0x98] ;  /* 0x0000980001257983 */ /* 0x000f660000300800 */
[----:B------:R-:W-:Y:S01]  /*a410*/  LEA.HI.X.SX32 R7, R7, R80, 0x1, P6 ;  /* 0x0000005007077211 */ /* 0x000fe200030f0eff */
[----:B------:R-:W-:Y:S01]  /*a420*/  IMAD R21, R79, 0x2, R19 ;  /* 0x000000024f157824 */ /* 0x000fe200078e0213 */
[----:B------:R-:W-:-:S02]  /*a430*/  LEA R16, P6, R19, R78, 0x1 ;  /* 0x0000004e13107211 */ /* 0x000fc400078c08ff */
[----:B------:R-:W-:Y:S02]  /*a440*/  PRMT R22, R12, 0x7632, R22 ;  /* 0x000076320c167816 */ /* 0x000fe40000000016 */
[----:B0-----:R-:W-:Y:S01]  /*a450*/  LEA.HI.X.SX32 R17, R19, R80, 0x1, P6 ;  /* 0x0000005013117211 */ /* 0x001fe200030f0eff */
[----:B------:R-:W-:Y:S01]  /*a460*/  IMAD R19, R79, 0x2, R21 ;  /* 0x000000024f137824 */ /* 0x000fe200078e0215 */
[C---:B------:R-:W-:Y:S01]  /*a470*/  LEA R2, P6, R21.reuse, R78, 0x1 ;  /* 0x0000004e15027211 */ /* 0x040fe200078c08ff */
[----:B------:R0:W-:Y:S01]  /*a480*/  @P1 STG.E.U16 desc[UR20][R6.64], R12 ;  /* 0x0000000c06001986 */ /* 0x0001e2000c101514 */
[----:B------:R-:W-:Y:S02]  /*a490*/  ISETP.LT.AND P4, PT, R36, UR15, !P0 ;  /* 0x0000000f24007c0c */ /* 0x000fe4000c781270 */
[----:B------:R-:W-:Y:S01]  /*a4a0*/  LEA.HI.X.SX32 R3, R21, R80, 0x1, P6 ;  /* 0x0000005015037211 */ /* 0x000fe200030f0eff */
[----:B------:R1:W-:Y:S01]  /*a4b0*/  @P2 STG.E.U16 desc[UR20][R16.64], R22 ;  /* 0x0000001610002986 */ /* 0x0003e2000c101514 */
[----:B--2---:R-:W-:Y:S01]  /*a4c0*/  ISETP.LT.AND P2, PT, R18, UR15, !P0 ;  /* 0x0000000f12007c0c */ /* 0x004fe2000c741270 */
[----:B------:R-:W-:Y:S01]  /*a4d0*/  IMAD R21, R79, 0x2, R19 ;  /* 0x000000024f157824 */ /* 0x000fe200078e0213 */
[----:B------:R-:W-:Y:S01]  /*a4e0*/  LEA R18, P6, R19, R78, 0x1 ;  /* 0x0000004e13127211 */ /* 0x000fe200078c08ff */
[----:B------:R-:W2:Y:S01]  /*a4f0*/  LDL.LU R36, [R1+0x94] ;  /* 0x0000940001247983 */ /* 0x000ea20000300800 */
[----:B------:R-:W-:Y:S01]  /*a500*/  ISETP.LT.AND P1, PT, R20, UR15, !P0 ;  /* 0x0000000f14007c0c */ /* 0x000fe2000c721270 */
[----:B------:R-:W-:Y:S01]  /*a510*/  IMAD R23, R79, 0x2, R21 ;  /* 0x000000024f177824 */ /* 0x000fe200078e0215 */
[----:B------:R-:W-:Y:S01]  /*a520*/  LEA.HI.X.SX32 R19, R19, R80, 0x1, P6 ;  /* 0x0000005013137211 */ /* 0x000fe200030f0eff */
[----:B------:R-:W2:Y:S01]  /*a530*/  LDS.128 R4, [R0+UR9] ;  /* 0x0000000900047984 */ /* 0x000ea20008000c00 */
[----:B------:R-:W-:-:S02]  /*a540*/  LEA R20, P6, R21, R78, 0x1 ;  /* 0x0000004e15147211 */ /* 0x000fc400078c08ff */
[----:B0-----:R-:W-:Y:S01]  /*a550*/  PRMT R12, R13, 0x7632, R12 ;  /* 0x000076320d0c7816 */ /* 0x001fe2000000000c */
[----:B------:R-:W-:Y:S01]  /*a560*/  @P4 STG.E.U16 desc[UR20][R2.64], R13 ;  /* 0x0000000d02004986 */ /* 0x000fe2000c101514 */
[----:B------:R-:W-:Y:S02]  /*a570*/  LEA.HI.X.SX32 R21, R21, R80, 0x1, P6 ;  /* 0x0000005015157211 */ /* 0x000fe400030f0eff */
[C---:B-1----:R-:W-:Y:S01]  /*a580*/  LEA R16, P6, R23.reuse, R78, 0x1 ;  /* 0x0000004e17107211 */ /* 0x042fe200078c08ff */
[----:B------:R-:W-:Y:S01]  /*a590*/  @P3 STG.E.U16 desc[UR20][R18.64], R12 ;  /* 0x0000000c12003986 */ /* 0x000fe2000c101514 */
[----:B------:R-:W-:Y:S02]  /*a5a0*/  PRMT R22, R14, 0x7632, R22 ;  /* 0x000076320e167816 */ /* 0x000fe40000000016 */
[----:B------:R-:W-:Y:S01]  /*a5b0*/  LEA.HI.X.SX32 R17, R23, R80, 0x1, P6 ;  /* 0x0000005017117211 */ /* 0x000fe200030f0eff */
[----:B------:R0:W-:Y:S01]  /*a5c0*/  @P5 STG.E.U16 desc[UR20][R20.64], R14 ;  /* 0x0000000e14005986 */ /* 0x0001e2000c101514 */
[----:B------:R-:W-:-:S03]  /*a5d0*/  ISETP.LT.AND P4, PT, R35, UR15, !P0 ;  /* 0x0000000f23007c0c */ /* 0x000fc6000c781270 */
[----:B------:R1:W-:Y:S01]  /*a5e0*/  @P1 STG.E.U16 desc[UR20][R16.64], R22 ;  /* 0x0000001610001986 */ /* 0x0003e2000c101514 */
[----:B---3--:R-:W-:-:S03]  /*a5f0*/  ISETP.LT.AND P3, PT, R34, UR15, !P0 ;  /* 0x0000000f22007c0c */ /* 0x008fc6000c761270 */
[----:B------:R-:W3:Y:S01]  /*a600*/  LDL.LU R34, [R1+0x90] ;  /* 0x0000900001227983 */ /* 0x000ee20000300800 */
[----:B----4-:R-:W-:-:S03]  /*a610*/  ISETP.LT.AND P5, PT, R33, UR15, !P0 ;  /* 0x0000000f21007c0c */ /* 0x010fc6000c7a1270 */
[----:B------:R-:W4:Y:S01]  /*a620*/  LDL.LU R33, [R1+0x8c] ;  /* 0x00008c0001217983 */ /* 0x000f220000300800 */
[----:B-----5:R-:W-:-:S03]  /*a630*/  ISETP.LT.AND P1, PT, R32, UR15, !P0 ;  /* 0x0000000f20007c0c */ /* 0x020fc6000c721270 */
[----:B------:R-:W5:Y:S04]  /*a640*/  LDL.LU R35, [R1+0x88] ;  /* 0x0000880001237983 */ /* 0x000f680000300800 */
[----:B------:R-:W5:Y:S04]  /*a650*/  LDL.LU R32, [R1+0x84] ;  /* 0x0000840001207983 */ /* 0x000f680000300800 */
[----:B0-----:R-:W5:Y:S01]  /*a660*/  LDL.LU R20, [R1+0x80] ;  /* 0x0000800001147983 */ /* 0x001f620000300800 */
[----:B------:R-:W-:Y:S01]  /*a670*/  IMAD R3, R79, 0x2, R23 ;  /* 0x000000024f037824 */ /* 0x000fe200078e0217 */
[----:B------:R-:W-:-:S02]  /*a680*/  PRMT R14, R15, 0x7632, R14 ;  /* 0x000076320f0e7816 */ /* 0x000fc4000000000e */
[----:B-1----:R-:W5:Y:S01]  /*a690*/  LDL.LU R22, [R1+0x7c] ;  /* 0x00007c0001167983 */ /* 0x002f620000300800 */
[----:B------:R-:W-:Y:S01]  /*a6a0*/  IMAD R13, R79, 0x2, R3 ;  /* 0x000000024f0d7824 */ /* 0x000fe200078e0203 */
[----:B------:R-:W-:-:S03]  /*a6b0*/  LEA R2, P6, R3, R78, 0x1 ;  /* 0x0000004e03027211 */ /* 0x000fc600078c08ff */
[----:B------:R-:W-:Y:S01]  /*a6c0*/  IMAD R19, R79, 0x2, R13 ;  /* 0x000000024f137824 */ /* 0x000fe200078e020d */
[----:B------:R-:W-:Y:S02]  /*a6d0*/  LEA.HI.X.SX32 R3, R3, R80, 0x1, P6 ;  /* 0x0000005003037211 */ /* 0x000fe400030f0eff */
[----:B------:R-:W-:Y:S01]  /*a6e0*/  LEA R12, P6, R13, R78, 0x1 ;  /* 0x0000004e0d0c7211 */ /* 0x000fe200078c08ff */
[----:B------:R-:W-:-:S03]  /*a6f0*/  IMAD R21, R79, 0x2, R19 ;  /* 0x000000024f157824 */ /* 0x000fc600078e0213 */
[----:B------:R-:W-:Y:S02]  /*a700*/  LEA.HI.X.SX32 R13, R13, R80, 0x1, P6 ;  /* 0x000000500d0d7211 */ /* 0x000fe400030f0eff */
[----:B------:R-:W-:Y:S01]  /*a710*/  LEA R18, P6, R19, R78, 0x1 ;  /* 0x0000004e13127211 */ /* 0x000fe200078c08ff */
[----:B------:R-:W-:-:S03]  /*a720*/  IMAD R23, R79, 0x2, R21 ;  /* 0x000000024f177824 */ /* 0x000fc600078e0215 */
[----:B------:R-:W-:Y:S02]  /*a730*/  LEA.HI.X.SX32 R19, R19, R80, 0x1, P6 ;  /* 0x0000005013137211 */ /* 0x000fe400030f0eff */
[C---:B------:R-:W-:Y:S01]  /*a740*/  LEA R16, P6, R21.reuse, R78, 0x1 ;  /* 0x0000004e15107211 */ /* 0x040fe200078c08ff */
[----:B------:R0:W-:Y:S03]  /*a750*/  @P2 STG.E.U16 desc[UR20][R2.64], R15 ;  /* 0x0000000f02002986 */ /* 0x0001e6000c101514 */
[----:B------:R-:W-:Y:S01]  /*a760*/  LEA.HI.X.SX32 R17, R21, R80, 0x1, P6 ;  /* 0x0000005015117211 */ /* 0x000fe200030f0eff */
[----:B------:R2:W-:Y:S01]  /*a770*/  @P4 STG.E.U16 desc[UR20][R12.64], R14 ;  /* 0x0000000e0c004986 */ /* 0x0005e2000c101514 */
[----:B------:R-:W-:Y:S02]  /*a780*/  ISETP.LT.AND P2, PT, R37, UR15, !P0 ;  /* 0x0000000f25007c0c */ /* 0x000fe4000c741270 */
[----:B0-----:R-:W-:Y:S01]  /*a790*/  LEA R2, P6, R23, R78, 0x1 ;  /* 0x0000004e17027211 */ /* 0x001fe200078c08ff */
[----:B------:R-:W-:Y:S01]  /*a7a0*/  IMAD R15, R79, 0x2, R23 ;  /* 0x000000024f0f7824 */ /* 0x000fe200078e0217 */
[----:B--2---:R-:W-:-:S03]  /*a7b0*/  PRMT R13, R4, 0x7632, R13 ;  /* 0x00007632040d7816 */ /* 0x004fc6000000000d */
[----:B------:R-:W-:Y:S01]  /*a7c0*/  IMAD R21, R79, 0x2, R15 ;  /* 0x000000024f157824 */ /* 0x000fe200078e020f */
[----:B------:R-:W-:Y:S02]  /*a7d0*/  LEA.HI.X.SX32 R3, R23, R80, 0x1, P6 ;  /* 0x0000005017037211 */ /* 0x000fe400030f0eff */
[----:B------:R-:W-:Y:S01]  /*a7e0*/  LEA R12, P6, R15, R78, 0x1 ;  /* 0x0000004e0f0c7211 */ /* 0x000fe200078c08ff */
[----:B------:R0:W-:Y:S01]  /*a7f0*/  @P3 STG.E.U16 desc[UR20][R18.64], R4 ;  /* 0x0000000412003986 */ /* 0x0001e2000c101514 */
[----:B------:R-:W-:-:S03]  /*a800*/  ISETP.LT.AND P4, PT, R36, UR15, !P0 ;  /* 0x0000000f24007c0c */ /* 0x000fc6000c781270 */
[----:B------:R1:W-:Y:S04]  /*a810*/  @P5 STG.E.U16 desc[UR20][R16.64], R13 ;  /* 0x0000000d10005986 */ /* 0x0003e8000c101514 */
[----:B------:R2:W-:Y:S01]  /*a820*/  @P1 STG.E.U16 desc[UR20][R2.64], R5 ;  /* 0x0000000502001986 */ /* 0x0005e2000c101514 */
[----:B0-----:R-:W-:Y:S02]  /*a830*/  PRMT R4, R5, 0x7632, R4 ;  /* 0x0000763205047816 */ /* 0x001fe40000000004 */
[----:B-1----:R-:W-:Y:S02]  /*a840*/  LEA.HI.X.SX32 R13, R15, R80, 0x1, P6 ;  /* 0x000000500f0d7211 */ /* 0x002fe400030f0eff */
[----:B------:R-:W-:-:S04]  /*a850*/  LEA R14, P6, R21, R78, 0x1 ;  /* 0x0000004e150e7211 */ /* 0x000fc800078c08ff */
[----:B------:R-:W-:Y:S01]  /*a860*/  LEA.HI.X.SX32 R15, R21, R80, 0x1, P6 ;  /* 0x00000050150f7211 */ /* 0x000fe200030f0eff */
[----:B------:R0:W-:Y:S04]  /*a870*/  @P2 STG.E.U16 desc[UR20][R12.64], R4 ;  /* 0x000000040c002986 */ /* 0x0001e8000c101514 */
[----:B------:R1:W-:Y:S01]  /*a880*/  @P4 STG.E.U16 desc[UR20][R14.64], R6 ;  /* 0x000000060e004986 */ /* 0x0003e2000c101514 */
[----:B---3--:R-:W-:-:S03]  /*a890*/  ISETP.LT.AND P3, PT, R34, UR15, !P0 ;  /* 0x0000000f22007c0c */ /* 0x008fc6000c761270 */
[----:B------:R-:W3:Y:S01]  /*a8a0*/  LDL.LU R34, [R1+0x78] ;  /* 0x0000780001227983 */ /* 0x000ee20000300800 */
[----:B----4-:R-:W-:-:S03]  /*a8b0*/  ISETP.LT.AND P5, PT, R33, UR15, !P0 ;  /* 0x0000000f21007c0c */ /* 0x010fc6000c7a1270 */
[----:B------:R-:W4:Y:S01]  /*a8c0*/  LDL.LU R33, [R1+0x74] ;  /* 0x0000740001217983 */ /* 0x000f220000300800 */
[----:B-----5:R-:W-:-:S03]  /*a8d0*/  ISETP.LT.AND P2, PT, R32, UR15, !P0 ;  /* 0x0000000f20007c0c */ /* 0x020fc6000c741270 */
[----:B------:R-:W5:Y:S01]  /*a8e0*/  LDL.LU R32, [R1+0x70] ;  /* 0x0000700001207983 */ /* 0x000f620000300800 */
[----:B------:R-:W-:-:S03]  /*a8f0*/  ISETP.LT.AND P4, PT, R20, UR15, !P0 ;  /* 0x0000000f14007c0c */ /* 0x000fc6000c781270 */
[----:B------:R-:W4:Y:S01]  /*a900*/  LDL.LU R20, [R1+0x6c] ;  /* 0x00006c0001147983 */ /* 0x000f220000300800 */
[----:B------:R-:W-:Y:S01]  /*a910*/  IMAD R19, R79, 0x2, R21 ;  /* 0x000000024f137824 */ /* 0x000fe200078e0215 */
[----:B------:R-:W-:Y:S02]  /*a920*/  ISETP.LT.AND P1, PT, R35, UR15, !P0 ;  /* 0x0000000f23007c0c */ /* 0x000fe4000c721270 */
[----:B------:R-:W-:Y:S01]  /*a930*/  PRMT R18, R6, 0x7632, R18 ;  /* 0x0000763206127816 */ /* 0x000fe20000000012 */
[----:B--2---:R-:W-:Y:S01]  /*a940*/  IMAD R3, R79, 0x2, R19 ;  /* 0x000000024f037824 */ /* 0x004fe200078e0213 */
[----:B------:R-:W-:Y:S01]  /*a950*/  LEA R16, P6, R19, R78, 0x1 ;  /* 0x0000004e13107211 */ /* 0x000fe200078c08ff */
[----:B------:R-:W2:Y:S02]  /*a960*/  LDL.LU R23, [R1+0x68] ;  /* 0x0000680001177983 */ /* 0x000ea40000300800 */
[----:B------:R-:W-:Y:S01]  /*a970*/  IMAD R5, R79, 0x2, R3 ;  /* 0x000000024f057824 */ /* 0x000fe200078e0203 */
[----:B------:R-:W-:-:S02]  /*a980*/  LEA.HI.X.SX32 R17, R19, R80, 0x1, P6 ;  /* 0x0000005013117211 */ /* 0x000fc400030f0eff */
[----:B------:R-:W-:Y:S01]  /*a990*/  LEA R2, P6, R3, R78, 0x1 ;  /* 0x0000004e03027211 */ /* 0x000fe200078c08ff */
[----:B0-----:R-:W-:-:S03]  /*a9a0*/  IMAD R13, R79, 0x2, R5 ;  /* 0x000000024f0d7824 */ /* 0x001fc600078e0205 */
[----:B------:R-:W-:Y:S02]  /*a9b0*/  LEA.HI.X.SX32 R3, R3, R80, 0x1, P6 ;  /* 0x0000005003037211 */ /* 0x000fe400030f0eff */
[----:B------:R-:W-:Y:S01]  /*a9c0*/  LEA R4, P6, R5, R78, 0x1 ;  /* 0x0000004e05047211 */ /* 0x000fe200078c08ff */
[----:B-1----:R-:W-:-:S03]  /*a9d0*/  IMAD R15, R79, 0x2, R13 ;  /* 0x000000024f0f7824 */ /* 0x002fc600078e020d */
[----:B------:R-:W-:Y:S02]  /*a9e0*/  LEA.HI.X.SX32 R5, R5, R80, 0x1, P6 ;  /* 0x0000005005057211 */ /* 0x000fe400030f0eff */
[C---:B------:R-:W-:Y:S01]  /*a9f0*/  LEA R12, P6, R13.reuse, R78, 0x1 ;  /* 0x0000004e0d0c7211 */ /* 0x040fe200078c08ff */
[----:B------:R0:W-:Y:S03]  /*aa00*/  @P3 STG.E.U16 desc[UR20][R16.64], R18 ;  /* 0x0000001210003986 */ /* 0x0001e6000c101514 */
[----:B------:R-:W-:Y:S02]  /*aa10*/  LEA.HI.X.SX32 R13, R13, R80, 0x1, P6 ;  /* 0x000000500d0d7211 */ /* 0x000fe400030f0eff */
[----:B------:R-:W-:Y:S02]  /*aa20*/  LEA R14, P6, R15, R78, 0x1 ;  /* 0x0000004e0f0e7211 */ /* 0x000fe400078c08ff */
[----:B------:R-:W-:Y:S01]  /*aa30*/  PRMT R6, R7, 0x7632, R6 ;  /* 0x0000763207067816 */ /* 0x000fe20000000006 */
[----:B------:R1:W-:Y:S01]  /*aa40*/  @P5 STG.E.U16 desc[UR20][R2.64], R7 ;  /* 0x0000000702005986 */ /* 0x0003e2000c101514 */
[----:B0-----:R-:W-:Y:S01]  /*aa50*/  IMAD R17, R79, 0x2, R15 ;  /* 0x000000024f117824 */ /* 0x001fe200078e020f */
[----:B------:R-:W-:-:S02]  /*aa60*/  LEA.HI.X.SX32 R15, R15, R80, 0x1, P6 ;  /* 0x000000500f0f7211 */ /* 0x000fc400030f0eff */
[----:B------:R-:W-:Y:S01]  /*aa70*/  ISETP.LT.AND P3, PT, R22, UR15, !P0 ;  /* 0x0000000f16007c0c */ /* 0x000fe2000c761270 */
[----:B------:R0:W-:Y:S01]  /*aa80*/  @P1 STG.E.U16 desc[UR20][R4.64], R6 ;  /* 0x0000000604001986 */ /* 0x0001e2000c101514 */
[----:B-1----:R-:W-:Y:S01]  /*aa90*/  LEA R2, P6, R17, R78, 0x1 ;  /* 0x0000004e11027211 */ /* 0x002fe200078c08ff */
[----:B------:R-:W-:Y:S02]  /*aaa0*/  IMAD R7, R79, 0x2, R17 ;  /* 0x000000024f077824 */ /* 0x000fe400078e0211 */
[----:B------:R-:W2:Y:S01]  /*aab0*/  LDL.LU R22, [R1+0x64] ;  /* 0x0000640001167983 */ /* 0x000ea20000300800 */
[----:B------:R-:W-:-:S03]  /*aac0*/  LEA.HI.X.SX32 R3, R17, R80, 0x1, P6 ;  /* 0x0000005011037211 */ /* 0x000fc600030f0eff */
[----:B------:R-:W2:Y:S01]  /*aad0*/  LDL.LU R21, [R1+0x60] ;  /* 0x0000600001157983 */ /* 0x000ea20000300800 */
[----:B0-----:R-:W-:-:S03]  /*aae0*/  PRMT R5, R24, 0x7632, R5 ;  /* 0x0000763218057816 */ /* 0x001fc60000000005 */
[----:B------:R-:W2:Y:S01]  /*aaf0*/  LDL.LU R19, [R1+0x5c] ;  /* 0x00005c0001137983 */ /* 0x000ea20000300800 */
[----:B------:R-:W-:-:S03]  /*ab00*/  LEA R4, P6, R7, R78, 0x1 ;  /* 0x0000004e07047211 */ /* 0x000fc600078c08ff */
[----:B------:R-:W-:Y:S01]  /*ab10*/  @P2 STG.E.U16 desc[UR20][R12.64], R24 ;  /* 0x000000180c002986 */ /* 0x000fe2000c101514 */
[----:B------:R-:W-:-:S03]  /*ab20*/  PRMT R16, R25, 0x7632, R16 ;  /* 0x0000763219107816 */ /* 0x000fc60000000010 */
[----:B------:R0:W-:Y:S04]  /*ab30*/  @P4 STG.E.U16 desc[UR20][R14.64], R5 ;  /* 0x000000050e004986 */ /* 0x0001e8000c101514 */
[----:B------:R-:W-:Y:S01]  /*ab40*/  @P3 STG.E.U16 desc[UR20][R2.64], R25 ;  /* 0x0000001902003986 */ /* 0x000fe2000c101514 */
[----:B0-----:R-:W-:Y:S02]  /*ab50*/  LEA.HI.X.SX32 R5, R7, R80, 0x1, P6 ;  /* 0x0000005007057211 */ /* 0x001fe400030f0eff */
[----:B---3--:R-:W-:-:S13]  /*ab60*/  ISETP.LT.AND P5, PT, R34, UR15, !P0 ;  /* 0x0000000f22007c0c */ /* 0x008fda000c7a1270 */
[----:B------:R0:W-:Y:S01]  /*ab70*/  @P5 STG.E.U16 desc[UR20][R4.64], R16 ;  /* 0x0000001004005986 */ /* 0x0001e2000c101514 */
[----:B----4-:R-:W-:-:S03]  /*ab80*/  ISETP.LT.AND P4, PT, R20, UR15, !P0 ;  /* 0x0000000f14007c0c */ /* 0x010fc6000c781270 */
[----:B------:R-:W3:Y:S04]  /*ab90*/  LDL.LU R20, [R1+0x58] ;  /* 0x0000580001147983 */ /* 0x000ee80000300800 */
[----:B------:R-:W4:Y:S04]  /*aba0*/  LDL.LU R18, [R1+0x54] ;  /* 0x0000540001127983 */ /* 0x000f280000300800 */
[----:B0-----:R-:W4:Y:S04]  /*abb0*/  LDL.LU R16, [R1+0x50] ;  /* 0x0000500001107983 */ /* 0x001f280000300800 */
[----:B------:R-:W4:Y:S01]  /*abc0*/  LDL.LU R14, [R1+0x4c] ;  /* 0x00004c00010e7983 */ /* 0x000f220000300800 */
[----:B------:R-:W-:Y:S01]  /*abd0*/  IMAD R17, R79, 0x2, R7 ;  /* 0x000000024f117824 */ /* 0x000fe200078e0207 */
[----:B------:R-:W-:-:S03]  /*abe0*/  ISETP.LT.AND P1, PT, R33, UR15, !P0 ;  /* 0x0000000f21007c0c */ /* 0x000fc6000c721270 */
[----:B------:R-:W-:Y:S01]  /*abf0*/  IMAD R13, R79, 0x2, R17 ;  /* 0x000000024f0d7824 */ /* 0x000fe200078e0211 */
[----:B------:R-:W-:Y:S02]  /*ac00*/  LEA R6, P6, R17, R78, 0x1 ;  /* 0x0000004e11067211 */ /* 0x000fe400078c08ff */
[----:B-----5:R-:W-:Y:S01]  /*ac10*/  ISETP.LT.AND P2, PT, R32, UR15, !P0 ;  /* 0x0000000f20007c0c */ /* 0x020fe2000c741270 */
[----:B------:R-:W-:Y:S01]  /*ac20*/  IMAD R3, R79, 0x2, R13 ;  /* 0x000000024f037824 */ /* 0x000fe200078e020d */
[----:B------:R-:W-:Y:S02]  /*ac30*/  LEA.HI.X.SX32 R7, R17, R80, 0x1, P6 ;  /* 0x0000005011077211 */ /* 0x000fe400030f0eff */
[----:B------:R-:W-:Y:S01]  /*ac40*/  LEA R12, P6, R13, R78, 0x1 ;  /* 0x0000004e0d0c7211 */ /* 0x000fe200078c08ff */
[----:B------:R-:W-:-:S03]  /*ac50*/  IMAD R15, R79, 0x2, R3 ;  /* 0x000000024f0f7824 */ /* 0x000fc600078e0203 */
[----:B------:R-:W-:Y:S02]  /*ac60*/  LEA.HI.X.SX32 R13, R13, R80, 0x1, P6 ;  /* 0x000000500d0d7211 */ /* 0x000fe400030f0eff */
[C---:B------:R-:W-:Y:S01]  /*ac70*/  LEA R2, P6, R3.reuse, R78, 0x1 ;  /* 0x0000004e03027211 */ /* 0x040fe200078c08ff */
[----:B------:R0:W-:Y:S01]  /*ac80*/  @P1 STG.E.U16 desc[UR20][R6.64], R26 ;  /* 0x0000001a06001986 */ /* 0x0001e2000c101514 */
[----:B------:R-:W-:Y:S02]  /*ac90*/  PRMT R5, R26, 0x7632, R5 ;  /* 0x000076321a057816 */ /* 0x000fe40000000005 */
[----:B------:R-:W-:Y:S02]  /*aca0*/  LEA.HI.X.SX32 R3, R3, R80, 0x1, P6 ;  /* 0x0000005003037211 */ /* 0x000fe400030f0eff */
[----:B--2---:R-:W-:Y:S02]  /*acb0*/  ISETP.LT.AND P3, PT, R23, UR15, !P0 ;  /* 0x0000000f17007c0c */ /* 0x004fe4000c761270 */
[----:B------:R-:W-:Y:S01]  /*acc0*/  LEA R4, P6, R15, R78, 0x1 ;  /* 0x0000004e0f047211 */ /* 0x000fe200078c08ff */
[----:B------:R1:W-:Y:S01]  /*acd0*/  @P2 STG.E.U16 desc[UR20][R12.64], R5 ;  /* 0x000000050c002986 */ /* 0x0003e2000c101514 */
[----:B0-----:R-:W-:Y:S01]  /*ace0*/  IMAD R7, R79, 0x2, R15 ;  /* 0x000000024f077824 */ /* 0x001fe200078e020f */
[----:B------:R-:W-:-:S02]  /*acf0*/  ISETP.LT.AND P5, PT, R22, UR15, !P0 ;  /* 0x0000000f16007c0c */ /* 0x000fc4000c7a1270 */
[----:B------:R-:W-:Y:S02]  /*ad00*/  ISETP.LT.AND P1, PT, R21, UR15, !P0 ;  /* 0x0000000f15007c0c */ /* 0x000fe4000c721270 */
[----:B-1----:R-:W-:Y:S01]  /*ad10*/  LEA.HI.X.SX32 R5, R15, R80, 0x1, P6 ;  /* 0x000000500f057211 */ /* 0x002fe200030f0eff */
[----:B------:R-:W-:Y:S01]  /*ad20*/  IMAD R15, R79, 0x2, R7 ;  /* 0x000000024f0f7824 */ /* 0x000fe200078e0207 */
[----:B------:R-:W-:Y:S01]  /*ad30*/  LEA R6, P6, R7, R78, 0x1 ;  /* 0x0000004e07067211 */ /* 0x000fe200078c08ff */
[----:B------:R-:W2:Y:S01]  /*ad40*/  LDL.LU R21, [R1+0x48] ;  /* 0x0000480001157983 */ /* 0x000ea20000300800 */
[----:B------:R-:W-:Y:S02]  /*ad50*/  ISETP.LT.AND P2, PT, R19, UR15, !P0 ;  /* 0x0000000f13007c0c */ /* 0x000fe4000c741270 */
[----:B------:R-:W-:Y:S01]  /*ad60*/  PRMT R13, R27, 0x7632, R13 ;  /* 0x000076321b0d7816 */ /* 0x000fe2000000000d */
[----:B------:R-:W5:Y:S01]  /*ad70*/  LDL.LU R19, [R1+0x44] ;  /* 0x0000440001137983 */ /* 0x000f620000300800 */
[----:B------:R-:W-:-:S02]  /*ad80*/  LEA.HI.X.SX32 R7, R7, R80, 0x1, P6 ;  /* 0x0000005007077211 */ /* 0x000fc400030f0eff */
[C---:B------:R-:W-:Y:S01]  /*ad90*/  LEA R12, P6, R15.reuse, R78, 0x1 ;  /* 0x0000004e0f0c7211 */ /* 0x040fe200078c08ff */
[----:B------:R-:W-:Y:S04]  /*ada0*/  @P4 STG.E.U16 desc[UR20][R2.64], R27 ;  /* 0x0000001b02004986 */ /* 0x000fe8000c101514 */
[----:B------:R0:W-:Y:S04]  /*adb0*/  @P3 STG.E.U16 desc[UR20][R4.64], R13 ;  /* 0x0000000d04003986 */ /* 0x0001e8000c101514 */
[----:B------:R-:W-:Y:S01]  /*adc0*/  @P5 STG.E.U16 desc[UR20][R6.64], R8 ;  /* 0x0000000806005986 */ /* 0x000fe2000c101514 */
[----:B0-----:R-:W-:-:S02]  /*add0*/  LEA.HI.X.SX32 R13, R15, R80, 0x1, P6 ;  /* 0x000000500f0d7211 */ /* 0x001fc400030f0eff */
[----:B------:R-:W-:-:S05]  /*ade0*/  PRMT R5, R8, 0x7632, R5 ;  /* 0x0000763208057816 */ /* 0x000fca0000000005 */
[----:B------:R0:W-:Y:S01]  /*adf0*/  @P1 STG.E.U16 desc[UR20][R12.64], R5 ;  /* 0x000000050c001986 */ /* 0x0001e2000c101514 */
[----:B---3--:R-:W-:Y:S02]  /*ae00*/  ISETP.LT.AND P4, PT, R20, UR15, !P0 ;  /* 0x0000000f14007c0c */ /* 0x008fe4000c781270 */
[----:B----4-:R-:W-:Y:S02]  /*ae10*/  ISETP.LT.AND P3, PT, R18, UR15, !P0 ;  /* 0x0000000f12007c0c */ /* 0x010fe4000c761270 */
[----:B------:R-:W3:Y:S01]  /*ae20*/  LDL.LU R18, [R1+0x40] ;  /* 0x0000400001127983 */ /* 0x000ee20000300800 */
[----:B------:R-:W-:-:S03]  /*ae30*/  ISETP.LT.AND P5, PT, R16, UR15, !P0 ;  /* 0x0000000f10007c0c */ /* 0x000fc6000c7a1270 */
[----:B------:R-:W4:Y:S01]  /*ae40*/  LDL.LU R20, [R1+0x3c] ;  /* 0x00003c0001147983 */ /* 0x000f220000300800 */
[----:B------:R-:W-:-:S03]  /*ae50*/  ISETP.LT.AND P1, PT, R14, UR15, !P0 ;  /* 0x0000000f0e007c0c */ /* 0x000fc6000c721270 */
[----:B------:R-:W4:Y:S04]  /*ae60*/  LDL.LU R16, [R1+0x38] ;  /* 0x0000380001107983 */ /* 0x000f280000300800 */
[----:B------:R-:W4:Y:S01]  /*ae70*/  LDL.LU R14, [R1+0x34] ;  /* 0x00003400010e7983 */ /* 0x000f220000300800 */
[----:B------:R-:W-:-:S04]  /*ae80*/  IMAD R17, R79, 0x2, R15 ;  /* 0x000000024f117824 */ /* 0x000fc800078e020f */
[----:B------:R-:W-:Y:S01]  /*ae90*/  IMAD R15, R79, 0x2, R17 ;  /* 0x000000024f0f7824 */ /* 0x000fe200078e0211 */
[----:B------:R-:W-:-:S04]  /*aea0*/  LEA R2, P6, R17, R78, 0x1 ;  /* 0x0000004e11027211 */ /* 0x000fc800078c08ff */
[----:B------:R-:W-:Y:S01]  /*aeb0*/  LEA.HI.X.SX32 R3, R17, R80, 0x1, P6 ;  /* 0x0000005011037211 */ /* 0x000fe200030f0eff */
[----:B------:R-:W-:Y:S01]  /*aec0*/  IMAD R17, R79, 0x2, R15 ;  /* 0x000000024f117824 */ /* 0x000fe200078e020f */
[----:B------:R-:W-:-:S04]  /*aed0*/  LEA R4, P6, R15, R78, 0x1 ;  /* 0x0000004e0f047211 */ /* 0x000fc800078c08ff */
[----:B0-----:R-:W-:Y:S01]  /*aee0*/  LEA.HI.X.SX32 R5, R15, R80, 0x1, P6 ;  /* 0x000000500f057211 */ /* 0x001fe200030f0eff */
[----:B------:R-:W-:Y:S01]  /*aef0*/  IMAD R15, R79, 0x2, R17 ;  /* 0x000000024f0f7824 */ /* 0x000fe200078e0211 */
[----:B------:R-:W-:Y:S01]  /*af00*/  LEA R6, P6, R17, R78, 0x1 ;  /* 0x0000004e11067211 */ /* 0x000fe200078c08ff */
[----:B------:R0:W-:Y:S01]  /*af10*/  @P2 STG.E.U16 desc[UR20][R2.64], R9 ;  /* 0x0000000902002986 */ /* 0x0001e2000c101514 */
[----:B------:R-:W-:Y:S02]  /*af20*/  PRMT R8, R9, 0x7632, R8 ;  /* 0x0000763209087816 */ /* 0x000fe40000000008 */
[----:B------:R-:W-:Y:S02]  /*af30*/  LEA.HI.X.SX32 R7, R17, R80, 0x1, P6 ;  /* 0x0000005011077211 */ /* 0x000fe400030f0eff */
[----:B------:R-:W-:Y:S01]  /*af40*/  LEA R12, P6, R15, R78, 0x1 ;  /* 0x0000004e0f0c7211 */ /* 0x000fe200078c08ff */
[----:B------:R1:W-:Y:S01]  /*af50*/  @P4 STG.E.U16 desc[UR20][R4.64], R8 ;  /* 0x0000000804004986 */ /* 0x0003e2000c101514 */
[----:B0-----:R-:W-:-:S02]  /*af60*/  IMAD R3, R79, 0x2, R15 ;  /* 0x000000024f037824 */ /* 0x001fc400078e020f */
[----:B------:R-:W-:Y:S02]  /*af70*/  LEA.HI.X.SX32 R13, R15, R80, 0x1, P6 ;  /* 0x000000500f0d7211 */ /* 0x000fe400030f0eff */
[----:B------:R-:W-:Y:S01]  /*af80*/  IMAD R9, R79, 0x2, R3 ;  /* 0x000000024f097824 */ /* 0x000fe200078e0203 */
[----:B------:R-:W-:Y:S02]  /*af90*/  LEA R2, P6, R3, R78, 0x1 ;  /* 0x0000004e03027211 */ /* 0x000fe400078c08ff */
[----:B--2---:R-:W-:Y:S02]  /*afa0*/  ISETP.LT.AND P2, PT, R21, UR15, !P0 ;  /* 0x0000000f15007c0c */ /* 0x004fe4000c741270 */
[----:B-----5:R-:W-:Y:S02]  /*afb0*/  ISETP.LT.AND P4, PT, R19, UR15, !P0 ;  /* 0x0000000f13007c0c */ /* 0x020fe4000c781270 */
[----:B------:R-:W2:Y:S01]  /*afc0*/  LDL.LU R19, [R1+0x30] ;  /* 0x0000300001137983 */ /* 0x000ea20000300800 */
[----:B-1----:R-:W-:-:S02]  /*afd0*/  PRMT R5, R10, 0x7632, R5 ;  /* 0x000076320a057816 */ /* 0x002fc40000000005 */
[----:B------:R-:W-:Y:S02]  /*afe0*/  LEA.HI.X.SX32 R3, R3, R80, 0x1, P6 ;  /* 0x0000005003037211 */ /* 0x000fe400030f0eff */
[----:B------:R-:W-:Y:S01]  /*aff0*/  LEA R4, P6, R9, R78, 0x1 ;  /* 0x0000004e09047211 */ /* 0x000fe200078c08ff */
[----:B------:R0:W-:Y:S04]  /*b000*/  @P3 STG.E.U16 desc[UR20][R6.64], R10 ;  /* 0x0000000a06003986 */ /* 0x0001e8000c101514 */
[----:B------:R1:W-:Y:S04]  /*b010*/  @P5 STG.E.U16 desc[UR20][R12.64], R5 ;  /* 0x000000050c005986 */ /* 0x0003e8000c101514 */
[----:B------:R-:W-:Y:S01]  /*b020*/  @P1 STG.E.U16 desc[UR20][R2.64], R11 ;  /* 0x0000000b02001986 */ /* 0x000fe2000c101514 */
[----:B0-----:R-:W-:-:S02]  /*b030*/  PRMT R10, R11, 0x7632, R10 ;  /* 0x000076320b0a7816 */ /* 0x001fc4000000000a */
[----:B-1----:R-:W-:-:S05]  /*b040*/  LEA.HI.X.SX32 R5, R9, R80, 0x1, P6 ;  /* 0x0000005009057211 */ /* 0x002fca00030f0eff */
[----:B------:R0:W-:Y:S01]  /*b050*/  @P2 STG.E.U16 desc[UR20][R4.64], R10 ;  /* 0x0000000a04002986 */ /* 0x0001e2000c101514 */
[----:B---3--:R-:W-:-:S03]  /*b060*/  ISETP.LT.AND P3, PT, R18, UR15, !P0 ;  /* 0x0000000f12007c0c */ /* 0x008fc6000c761270 */
[----:B------:R-:W3:Y:S04]  /*b070*/  LDL.LU R18, [R1+0x2c] ;  /* 0x00002c0001127983 */ /* 0x000ee80000300800 */
[----:B------:R-:W5:Y:S01]  /*b080*/  LDL.LU R17, [R1+0x28] ;  /* 0x0000280001117983 */ /* 0x000f620000300800 */
[----:B----4-:R-:W-:-:S03]  /*b090*/  ISETP.LT.AND P1, PT, R16, UR15, !P0 ;  /* 0x0000000f10007c0c */ /* 0x010fc6000c721270 */
[----:B------:R-:W4:Y:S01]  /*b0a0*/  LDL.LU R16, [R1+0x24] ;  /* 0x0000240001107983 */ /* 0x000f220000300800 */
[----:B------:R-:W-:-:S03]  /*b0b0*/  ISETP.LT.AND P2, PT, R14, UR15, !P0 ;  /* 0x0000000f0e007c0c */ /* 0x000fc6000c741270 */
[----:B------:R-:W5:Y:S04]  /*b0c0*/  LDL.LU R15, [R1+0x20] ;  /* 0x00002000010f7983 */ /* 0x000f680000300800 */
[----:B------:R-:W5:Y:S01]  /*b0d0*/  LDL.LU R14, [R1+0x1c] ;  /* 0x00001c00010e7983 */ /* 0x000f620000300800 */
[C---:B------:R-:W-:Y:S01]  /*b0e0*/  IMAD R7, R79.reuse, 0x2, R9 ;  /* 0x000000024f077824 */ /* 0x040fe200078e0209 */
[----:B0-----:R-:W-:Y:S02]  /*b0f0*/  PRMT R5, R28, 0x7632, R5 ;  /* 0x000076321c057816 */ /* 0x001fe40000000005 */
[----:B------:R-:W-:Y:S01]  /*b100*/  ISETP.LT.AND P5, PT, R20, UR15, !P0 ;  /* 0x0000000f14007c0c */ /* 0x000fe2000c7a1270 */
[----:B------:R-:W-:Y:S01]  /*b110*/  IMAD R9, R79, 0x2, R7 ;  /* 0x000000024f097824 */ /* 0x000fe200078e0207 */
[----:B------:R-:W-:Y:S01]  /*b120*/  LEA R6, P6, R7, R78, 0x1 ;  /* 0x0000004e07067211 */ /* 0x000fe200078c08ff */
[----:B------:R-:W5:Y:S02]  /*b130*/  LDL.LU R12, [R1+0x18] ;  /* 0x00001800010c7983 */ /* 0x000f640000300800 */
[----:B------:R-:W-:Y:S01]  /*b140*/  IMAD R13, R79, 0x2, R9 ;  /* 0x000000024f0d7824 */ /* 0x000fe200078e0209 */
[----:B------:R-:W-:Y:S01]  /*b150*/  LEA.HI.X.SX32 R7, R7, R80, 0x1, P6 ;  /* 0x0000005007077211 */ /* 0x000fe200030f0eff */
[----:B------:R0:W1:Y:S01]  /*b160*/  LDS.128 R20, [R0+UR9+0x800] ;  /* 0x0008000900147984 */ /* 0x0000620008000c00 */
[----:B------:R-:W-:Y:S01]  /*b170*/  LEA R8, P6, R9, R78, 0x1 ;  /* 0x0000004e09087211 */ /* 0x000fe200078c08ff */
[----:B------:R-:W-:-:S02]  /*b180*/  IMAD R11, R79, 0x2, R13 ;  /* 0x000000024f0b7824 */ /* 0x000fc400078e020d */
[----:B------:R-:W5:Y:S01]  /*b190*/  LDL.LU R10, [R1+0x14] ;  /* 0x00001400010a7983 */ /* 0x000f620000300800 */
[----:B------:R-:W-:Y:S02]  /*b1a0*/  LEA.HI.X.SX32 R9, R9, R80, 0x1, P6 ;  /* 0x0000005009097211 */ /* 0x000fe400030f0eff */
[C---:B------:R-:W-:Y:S01]  /*b1b0*/  LEA R2, P6, R13.reuse, R78, 0x1 ;  /* 0x0000004e0d027211 */ /* 0x040fe200078c08ff */
[----:B------:R-:W-:Y:S03]  /*b1c0*/  @P4 STG.E.U16 desc[UR20][R6.64], R28 ;  /* 0x0000001c06004986 */ /* 0x000fe6000c101514 */
[----:B------:R-:W-:Y:S01]  /*b1d0*/  LEA.HI.X.SX32 R3, R13, R80, 0x1, P6 ;  /* 0x000000500d037211 */ /* 0x000fe200030f0eff */
[----:B------:R-:W-:Y:S01]  /*b1e0*/  IMAD R13, R79, 0x2, R11 ;  /* 0x000000024f0d7824 */ /* 0x000fe200078e020b */
[----:B------:R-:W-:Y:S01]  /*b1f0*/  LEA R4, P6, R11, R78, 0x1 ;  /* 0x0000004e0b047211 */ /* 0x000fe200078c08ff */
[----:B------:R2:W-:Y:S01]  /*b200*/  @P3 STG.E.U16 desc[UR20][R8.64], R5 ;  /* 0x0000000508003986 */ /* 0x0005e2000c101514 */
[----:B0-----:R-:W-:-:S03]  /*b210*/  PRMT R0, R30, 0x7632, R0 ;  /* 0x000076321e007816 */ /* 0x001fc60000000000 */
[----:B------:R-:W-:Y:S01]  /*b220*/  @P5 STG.E.U16 desc[UR20][R2.64], R29 ;  /* 0x0000001d02005986 */ /* 0x000fe2000c101514 */
[----:B--2---:R-:W-:Y:S01]  /*b230*/  LEA.HI.X.SX32 R5, R11, R80, 0x1, P6 ;  /* 0x000000500b057211 */ /* 0x004fe200030f0eff */
[----:B------:R-:W-:Y:S01]  /*b240*/  IMAD R11, R79, 0x2, R13 ;  /* 0x000000024f0b7824 */ /* 0x000fe200078e020d */
[----:B------:R-:W-:Y:S02]  /*b250*/  LEA R6, P6, R13, R78, 0x1 ;  /* 0x0000004e0d067211 */ /* 0x000fe400078c08ff */
[----:B------:R-:W-:Y:S02]  /*b260*/  ISETP.LT.AND P4, PT, R19, UR15, !P0 ;  /* 0x0000000f13007c0c */ /* 0x000fe4000c781270 */
[----:B------:R-:W-:Y:S02]  /*b270*/  PRMT R9, R29, 0x7632, R9 ;  /* 0x000076321d097816 */ /* 0x000fe40000000009 */
[----:B------:R-:W-:Y:S02]  /*b280*/  LEA.HI.X.SX32 R7, R13, R80, 0x1, P6 ;  /* 0x000000500d077211 */ /* 0x000fe400030f0eff */
[C---:B------:R-:W-:Y:S01]  /*b290*/  LEA R8, P6, R11.reuse, R78, 0x1 ;  /* 0x0000004e0b087211 */ /* 0x040fe200078c08ff */
[----:B------:R0:W-:Y:S04]  /*b2a0*/  @P1 STG.E.U16 desc[UR20][R4.64], R9 ;  /* 0x0000000904001986 */ /* 0x0001e8000c101514 */
[----:B------:R2:W-:Y:S01]  /*b2b0*/  @P2 STG.E.U16 desc[UR20][R6.64], R30 ;  /* 0x0000001e06002986 */ /* 0x0005e2000c101514 */
[----:B0-----:R-:W-:-:S05]  /*b2c0*/  LEA.HI.X.SX32 R9, R11, R80, 0x1, P6 ;  /* 0x000000500b097211 */ /* 0x001fca00030f0eff */
[----:B------:R0:W-:Y:S01]  /*b2d0*/  @P4 STG.E.U16 desc[UR20][R8.64], R0 ;  /* 0x0000000008004986 */ /* 0x0001e2000c101514 */
[----:B---3--:R-:W-:-:S03]  /*b2e0*/  ISETP.LT.AND P3, PT, R18, UR15, !P0 ;  /* 0x0000000f12007c0c */ /* 0x008fc6000c761270 */
[----:B------:R-:W3:Y:S01]  /*b2f0*/  LDL.LU R18, [R1+0x10] ;  /* 0x0000100001127983 */ /* 0x000ee20000300800 */
[----:B----4-:R-:W-:-:S03]  /*b300*/  ISETP.LT.AND P1, PT, R16, UR15, !P0 ;  /* 0x0000000f10007c0c */ /* 0x010fc6000c721270 */
[----:B------:R-:W4:Y:S01]  /*b310*/  LDL.LU R16, [R1+0xc] ;  /* 0x00000c0001107983 */ /* 0x000f220000300800 */
[----:B-----5:R-:W-:-:S03]  /*b320*/  ISETP.LT.AND P4, PT, R14, UR15, !P0 ;  /* 0x0000000f0e007c0c */ /* 0x020fc6000c781270 */
[----:B------:R-:W5:Y:S01]  /*b330*/  LDL.LU R14, [R1+0x8] ;  /* 0x00000800010e7983 */ /* 0x000f620000300800 */
[----:B------:R-:W-:Y:S01]  /*b340*/  IMAD R3, R79, 0x2, R11 ;  /* 0x000000024f037824 */ /* 0x000fe200078e020b */
[----:B------:R-:W-:-:S03]  /*b350*/  ISETP.LT.AND P5, PT, R17, UR15, !P0 ;  /* 0x0000000f11007c0c */ /* 0x000fc6000c7a1270 */
[----:B------:R-:W-:Y:S01]  /*b360*/  IMAD R11, R79, 0x2, R3 ;  /* 0x000000024f0b7824 */ /* 0x000fe200078e0203 */
[----:B------:R-:W-:-:S04]  /*b370*/  LEA R2, P6, R3, R78, 0x1 ;  /* 0x0000004e03027211 */ /* 0x000fc800078c08ff */
[----:B------:R-:W-:Y:S01]  /*b380*/  LEA.HI.X.SX32 R3, R3, R80, 0x1, P6 ;  /* 0x0000005003037211 */ /* 0x000fe200030f0eff */
[----:B--2---:R-:W-:Y:S01]  /*b390*/  IMAD R7, R79, 0x2, R11 ;  /* 0x000000024f077824 */ /* 0x004fe200078e020b */
[----:B------:R-:W-:Y:S02]  /*b3a0*/  LEA R4, P6, R11, R78, 0x1 ;  /* 0x0000004e0b047211 */ /* 0x000fe400078c08ff */
[----:B0-----:R-:W-:Y:S02]  /*b3b0*/  PRMT R9, R31, 0x7632, R9 ;  /* 0x000076321f097816 */ /* 0x001fe40000000009 */
[----:B------:R-:W-:Y:S01]  /*b3c0*/  LEA.HI.X.SX32 R5, R11, R80, 0x1, P6 ;  /* 0x000000500b057211 */ /* 0x000fe200030f0eff */
[----:B------:R-:W-:Y:S01]  /*b3d0*/  IMAD R11, R79, 0x2, R7 ;  /* 0x000000024f0b7824 */ /* 0x000fe200078e0207 */
[----:B------:R-:W-:Y:S04]  /*b3e0*/  @P3 STG.E.U16 desc[UR20][R2.64], R31 ;  /* 0x0000001f02003986 */ /* 0x000fe8000c101514 */
[----:B------:R0:W-:Y:S01]  /*b3f0*/  @P5 STG.E.U16 desc[UR20][R4.64], R9 ;  /* 0x0000000904005986 */ /* 0x0001e2000c101514 */
[----:B------:R-:W-:Y:S01]  /*b400*/  LEA R8, P5, R11, R78, 0x1 ;  /* 0x0000004e0b087211 */ /* 0x000fe200078a08ff */
[----:B------:R-:W-:Y:S01]  /*b410*/  IMAD R13, R79, 0x2, R11 ;  /* 0x000000024f0d7824 */ /* 0x000fe200078e020b */
[----:B------:R-:W-:-:S02]  /*b420*/  ISETP.LT.AND P2, PT, R15, UR15, !P0 ;  /* 0x0000000f0f007c0c */ /* 0x000fc4000c741270 */
[----:B------:R-:W-:-:S04]  /*b430*/  LEA R6, P6, R7, R78, 0x1 ;  /* 0x0000004e07067211 */ /* 0x000fc800078c08ff */
[-C--:B------:R-:W-:Y:S02]  /*b440*/  LEA.HI.X.SX32 R7, R7, R80.reuse, 0x1, P6 ;  /* 0x0000005007077211 */ /* 0x080fe400030f0eff */
[----:B0-----:R-:W-:Y:S01]  /*b450*/  LEA.HI.X.SX32 R9, R11, R80, 0x1, P5 ;  /* 0x000000500b097211 */ /* 0x001fe200028f0eff */
[----:B------:R-:W-:Y:S01]  /*b460*/  IMAD R11, R79, 0x2, R13 ;  /* 0x000000024f0b7824 */ /* 0x000fe200078e020d */
[----:B-1----:R-:W-:-:S03]  /*b470*/  PRMT R0, R20, 0x7632, R0 ;  /* 0x0000763214007816 */ /* 0x002fc60000000000 */
[----:B------:R-:W-:Y:S01]  /*b480*/  IMAD R15, R79, 0x2, R11 ;  /* 0x000000024f0f7824 */ /* 0x000fe200078e020b */
[----:B------:R0:W-:Y:S01]  /*b490*/  @P1 STG.E.U16 desc[UR20][R6.64], R20 ;  /* 0x0000001406001986 */ /* 0x0001e2000c101514 */
[-C--:B------:R-:W-:Y:S02]  /*b4a0*/  LEA R2, P1, R13, R78.reuse, 0x1 ;  /* 0x0000004e0d027211 */ /* 0x080fe400078208ff */
[----:B------:R-:W-:Y:S01]  /*b4b0*/  IMAD R17, R79, 0x2, R15 ;  /* 0x000000024f117824 */ /* 0x000fe200078e020f */
[----:B------:R1:W-:Y:S01]  /*b4c0*/  @P2 STG.E.U16 desc[UR20][R8.64], R0 ;  /* 0x0000000008002986 */ /* 0x0003e2000c101514 */
[----:B------:R-:W-:Y:S02]  /*b4d0*/  ISETP.LT.AND P6, PT, R10, UR15, !P0 ;  /* 0x0000000f0a007c0c */ /* 0x000fe4000c7c1270 */
[----:B------:R-:W-:Y:S02]  /*b4e0*/  LEA R4, P2, R11, R78, 0x1 ;  /* 0x0000004e0b047211 */ /* 0x000fe400078408ff */
[----:B------:R-:W-:Y:S01]  /*b4f0*/  LEA.HI.X.SX32 R3, R13, R80, 0x1, P1 ;  /* 0x000000500d037211 */ /* 0x000fe200008f0eff */
[----:B------:R-:W-:Y:S01]  /*b500*/  IMAD R13, R79, 0x2, R17 ;  /* 0x000000024f0d7824 */ /* 0x000fe200078e0211 */
[----:B------:R-:W-:-:S02]  /*b510*/  LEA R10, P5, R15, R78, 0x1 ;  /* 0x0000004e0f0a7211 */ /* 0x000fc400078a08ff */
[----:B0-----:R-:W-:Y:S02]  /*b520*/  LEA R6, P1, R17, R78, 0x1 ;  /* 0x0000004e11067211 */ /* 0x001fe400078208ff */
[----:B------:R-:W-:Y:S02]  /*b530*/  ISETP.LT.AND P3, PT, R12, UR15, !P0 ;  /* 0x0000000f0c007c0c */ /* 0x000fe4000c761270 */
[-C--:B------:R-:W-:Y:S01]  /*b540*/  LEA.HI.X.SX32 R5, R11, R80.reuse, 0x1, P2 ;  /* 0x000000500b057211 */ /* 0x080fe200010f0eff */
[----:B------:R-:W-:Y:S01]  /*b550*/  IMAD R79, R79, 0x2, R13 ;  /* 0x000000024f4f7824 */ /* 0x000fe200078e020d */
[-C--:B------:R-:W-:Y:S02]  /*b560*/  LEA.HI.X.SX32 R11, R15, R80.reuse, 0x1, P5 ;  /* 0x000000500f0b7211 */ /* 0x080fe400028f0eff */
[----:B------:R-:W-:Y:S02]  /*b570*/  LEA.HI.X.SX32 R7, R17, R80, 0x1, P1 ;  /* 0x0000005011077211 */ /* 0x000fe400008f0eff */
[----:B------:R-:W-:Y:S01]  /*b580*/  LEA R12, P5, R13, R78, 0x1 ;  /* 0x0000004e0d0c7211 */ /* 0x000fe200078a08ff */
[----:B------:R0:W-:Y:S01]  /*b590*/  @P4 STG.E.U16 desc[UR20][R2.64], R21 ;  /* 0x0000001502004986 */ /* 0x0001e2000c101514 */
[----:B-1----:R-:W-:-:S02]  /*b5a0*/  PRMT R0, R21, 0x7632, R0 ;  /* 0x0000763215007816 */ /* 0x002fc40000000000 */
[----:B------:R-:W-:Y:S02]  /*b5b0*/  LEA.HI.X.SX32 R13, R13, R80, 0x1, P5 ;  /* 0x000000500d0d7211 */ /* 0x000fe400028f0eff */
[----:B------:R-:W-:Y:S01]  /*b5c0*/  LEA R78, P5, R79, R78, 0x1 ;  /* 0x0000004e4f4e7211 */ /* 0x000fe200078a08ff */
[----:B------:R1:W-:Y:S01]  /*b5d0*/  @P3 STG.E.U16 desc[UR20][R4.64], R0 ;  /* 0x0000000004003986 */ /* 0x0003e2000c101514 */
[----:B------:R-:W-:Y:S02]  /*b5e0*/  PRMT R39, R23, 0x7632, R39 ;  /* 0x0000763217277816 */ /* 0x000fe40000000027 */
[----:B------:R-:W-:Y:S02]  /*b5f0*/  LEA.HI.X.SX32 R79, R79, R80, 0x1, P5 ;  /* 0x000000504f4f7211 */ /* 0x000fe400028f0eff */
[----:B0-----:R-:W-:Y:S01]  /*b600*/  PRMT R3, R22, 0x7632, R3 ;  /* 0x0000763216037816 */ /* 0x001fe20000000003 */
[----:B------:R1:W-:Y:S01]  /*b610*/  @P6 STG.E.U16 desc[UR20][R10.64], R22 ;  /* 0x000000160a006986 */ /* 0x0003e2000c101514 */
[----:B---3--:R-:W-:-:S02]  /*b620*/  ISETP.LT.AND P2, PT, R18, UR15, !P0 ;  /* 0x0000000f12007c0c */ /* 0x008fc4000c741270 */
[----:B----4-:R-:W-:Y:S02]  /*b630*/  ISETP.LT.AND P1, PT, R16, UR15, !P0 ;  /* 0x0000000f10007c0c */ /* 0x010fe4000c721270 */
[----:B-----5:R-:W-:-:S09]  /*b640*/  ISETP.LT.AND P0, PT, R14, UR15, !P0 ;  /* 0x0000000f0e007c0c */ /* 0x020fd2000c701270 */
[----:B------:R1:W-:Y:S04]  /*b650*/  @P2 STG.E.U16 desc[UR20][R6.64], R3 ;  /* 0x0000000306002986 */ /* 0x0003e8000c101514 */
[----:B------:R1:W-:Y:S04]  /*b660*/  @P1 STG.E.U16 desc[UR20][R12.64], R23 ;  /* 0x000000170c001986 */ /* 0x0003e8000c101514 */
[----:B------:R1:W-:Y:S01]  /*b670*/  @P0 STG.E.U16 desc[UR20][R78.64], R39 ;  /* 0x000000274e000986 */ /* 0x0003e2000c101514 */
[----:B------:R-:W-:Y:S06]  /*b680*/  BAR.SYNC.DEFER_BLOCKING 0x0 ;  /* 0x0000000000007b1d */ /* 0x000fec0000010000 */
[----:B------:R-:W-:Y:S05]  /*b690*/  BRA.U UP0, `(.L_x_13) ;  /* 0x0000000100a07547 */ /* 0x000fea000b800000 */
[----:B------:R-:W0:Y:S01]  /*b6a0*/  S2UR UR5, SR_CgaCtaId ;  /* 0x00000000000579c3 */ /* 0x000e220000008800 */
[----:B------:R-:W-:Y:S01]  /*b6b0*/  NOP ;  /* 0x0000000000007918 */ /* 0x000fe20000000000 */
[----:B------:R-:W-:Y:S01]  /*b6c0*/  UMOV UR4, 0x50 ;  /* 0x0000005000047882 */ /* 0x000fe20000000000 */
[----:B-1----:R-:W-:Y:S02]  /*b6d0*/  IMAD.U32 R0, RZ, RZ, UR8 ;  /* 0x00000008ff007e24 */ /* 0x002fe4000f8e00ff */
[----:B------:R-:W-:Y:S02]  /*b6e0*/  IMAD.MOV.U32 R3, RZ, RZ, 0xf ;  /* 0x0000000fff037424 */ /* 0x000fe400078e00ff */
[----:B------:R-:W-:Y:S01]  /*b6f0*/  IMAD.MOV.U32 R7, RZ, RZ, 0x1 ;  /* 0x00000001ff077424 */ /* 0x000fe200078e00ff */
[----:B------:R-:W-:-:S04]  /*b700*/  LOP3.LUT R0, R0, 0xffff, RZ, 0xc0, !PT ;  /* 0x0000ffff00007812 */ /* 0x000fc800078ec0ff */
[----:B------:R-:W-:-:S05]  /*b710*/  SHF.R.U32.HI R0, RZ, 0x5, R0 ;  /* 0x00000005ff007819 */ /* 0x000fca0000011600 */
[----:B------:R-:W-:Y:S01]  /*b720*/  VIADD R2, R0, 0x10 ;  /* 0x0000001000027836 */ /* 0x000fe20000000000 */
[----:B------:R-:W-:Y:S01]  /*b730*/  SHF.L.U32 R0, R3, R0, RZ ;  /* 0x0000000003007219 */ /* 0x000fe200000006ff */
[----:B0-----:R-:W-:-:S03]  /*b740*/  ULEA UR6, UR5, UR4, 0x18 ;  /* 0x0000000405067291 */ /* 0x001fc6000f8ec0ff */
[----:B------:R-:W-:-:S04]  /*b750*/  SHF.L.U32 R3, R7, R2, RZ ;  /* 0x0000000207037219 */ /* 0x000fc800000006ff */
[----:B------:R-:W-:Y:S02]  /*b760*/  LOP3.LUT R0, R3, R0, RZ, 0xfc, !PT ;  /* 0x0000000003007212 */ /* 0x000fe400078efcff */
[----:B------:R-:W0:Y:S02]  /*b770*/  LDS R5, [UR6] ;  /* 0x00000006ff057984 */ /* 0x000e240008000800 */
[C---:B------:R-:W-:Y:S02]  /*b780*/  LOP3.LUT R2, R0.reuse, 0xffff, RZ, 0xc0, !PT ;  /* 0x0000ffff00027812 */ /* 0x040fe400078ec0ff */
[----:B0-----:R-:W-:-:S04]  /*b790*/  LOP3.LUT R3, R0, 0xffff, R5, 0x80, !PT ;  /* 0x0000ffff00037812 */ /* 0x001fc800078e8005 */
[----:B------:R-:W-:-:S13]  /*b7a0*/  ISETP.NE.AND P0, PT, R3, R2, PT ;  /* 0x000000020300720c */ /* 0x000fda0003f05270 */
[----:B------:R-:W-:Y:S05]  /*b7b0*/  @P0 BRA `(.L_x_14) ;  /* 0x0000000000500947 */ /* 0x000fea0003800000 */
[----:B------:R-:W-:Y:S02]  /*b7c0*/  SHF.R.U32.HI R5, RZ, 0x10, R5 ;  /* 0x00000010ff057819 */ /* 0x000fe40000011605 */
[----:B------:R-:W-:-:S04]  /*b7d0*/  SHF.R.U32.HI R2, RZ, 0x10, R0 ;  /* 0x00000010ff027819 */ /* 0x000fc80000011600 */
[----:B------:R-:W-:-:S04]  /*b7e0*/  LOP3.LUT R5, R5, R2, RZ, 0xc0, !PT ;  /* 0x0000000205057212 */ /* 0x000fc800078ec0ff */
[----:B------:R-:W-:-:S13]  /*b7f0*/  ISETP.NE.AND P0, PT, R5, R2, PT ;  /* 0x000000020500720c */ /* 0x000fda0003f05270 */
[----:B------:R-:W-:Y:S05]  /*b800*/  @P0 BRA `(.L_x_15) ;  /* 0x0000000000300947 */ /* 0x000fea0003800000 */
[----:B------:R-:W-:Y:S01]  /*b810*/  R2UR UR4, R0 ;  /* 0x00000000000472ca */ /* 0x000fe200000e0000 */
[----:B------:R-:W-:Y:S01]  /*b820*/  VOTEU.ANY UR5, UPT, PT ;  /* 0x0000000000057886 */ /* 0x000fe200038e0100 */
[----:B------:R-:W0:Y:S01]  /*b830*/  S2R R0, SR_LANEID ;  /* 0x0000000000007919 */ /* 0x000e220000000000 */
[----:B------:R-:W-:-:S10]  /*b840*/  UFLO.U32 UR5, UR5 ;  /* 0x00000005000572bd */ /* 0x000fd400080e0000 */
[----:B------:R-:W-:-:S06]  /*b850*/  ULOP3.LUT UR4, URZ, UR4, URZ, 0x33, !UPT ;  /* 0x00000004ff047292 */ /* 0x000fcc000f8e33ff */
[----:B------:R-:W-:-:S04]  /*b860*/  IMAD.U32 R2, RZ, RZ, UR4 ;  /* 0x00000004ff027e24 */ /* 0x000fc8000f8e00ff */
[----:B------:R-:W1:Y:S02]  /*b870*/  REDUX UR7, R2 ;  /* 0x00000000020773c4 */ /* 0x000e640000000000 */
[----:B------:R2:W-:Y:S01]  /*b880*/  UTCATOMSWS.AND URZ, UR4 ;  /* 0x0000000400ff79e3 */ /* 0x0005e20008000000 */
[----:B0-----:R-:W-:Y:S01]  /*b890*/  ISETP.EQ.U32.AND P0, PT, R0, UR5, PT ;  /* 0x0000000500007c0c */ /* 0x001fe2000bf02070 */
[----:B-1----:R-:W-:-:S12]  /*b8a0*/  IMAD.U32 R0, RZ, RZ, UR7 ;  /* 0x00000007ff007e24 */ /* 0x002fd8000f8e00ff */
[----:B------:R2:W-:Y:S01]  /*b8b0*/  @P0 ATOMS.AND RZ, [UR6], R0 ;  /* 0x00000000ffff098c */ /* 0x0005e2000a800006 */
[----:B------:R-:W-:Y:S05]  /*b8c0*/  BRA `(.L_x_13) ;  /* 0x0000000000147947 */ /* 0x000fea0003800000 */
.L_x_15:
[----:B------:R-:W-:-:S07]  /*b8d0*/  MOV R2, 0xb8f0 ;  /* 0x0000b8f000027802 */ /* 0x000fce0000000f00 */
[----:B------:R-:W-:Y:S05]  /*b8e0*/  CALL.REL.NOINC `($__internal_0_$__cuda_sm10x_tcgen05_guardrail_trap_col_being_dealloced_not_returned_by_alloc) ;  /* 0x00000000002c7944 */ /* 0x000fea0003c00000 */
[----:B------:R-:W-:Y:S05]  /*b8f0*/  BRA `(.L_x_13) ;  /* 0x0000000000087947 */ /* 0x000fea0003800000 */
.L_x_14:
[----:B------:R-:W-:-:S07]  /*b900*/  MOV R2, 0xb920 ;  /* 0x0000b92000027802 */ /* 0x000fce0000000f00 */
[----:B------:R-:W-:Y:S05]  /*b910*/  CALL.REL.NOINC `($__internal_2_$__cuda_sm10x_tcgen05_guardrail_trap_unallocated_columns_being_dealloced) ;  /* 0x0000000000387944 */ /* 0x000fea0003c00000 */
.L_x_13:
[----:B------:R-:W-:Y:S01]  /*b920*/  NOP ;  /* 0x0000000000007918 */ /* 0x000fe20000000000 */
[----:B--2---:R-:W-:Y:S05]  /*b930*/  EXIT ;  /* 0x000000000000794d */ /* 0x004fea0003800000 */
.L_x_8:
[----:B------:R-:W0:Y:S02]  /*b940*/  SYNCS.PHASECHK.TRANS64.TRYWAIT P2, [UR11], R22 ;  /* 0x00000016ff0075a7 */ /* 0x000e24000804110b */
[----:B0-----:R-:W-:Y:S05]  /*b950*/  @!P2 BRA `(.L_x_8) ;  /* 0xfffffffc00f8a947 */ /* 0x001fea000383ffff */
[----:B------:R-:W-:Y:S05]  /*b960*/  BRA `(.L_x_16) ;  /* 0xffffffbc00707947 */ /* 0x000fea000383ffff */
.L_x_12:
[----:B------:R-:W0:Y:S02]  /*b970*/  SYNCS.PHASECHK.TRANS64.TRYWAIT P0, [UR11], R3 ;  /* 0x00000003ff0075a7 */ /* 0x000e24000800110b */
[----:B0-----:R-:W-:Y:S05]  /*b980*/  @!P0 BRA `(.L_x_12) ;  /* 0xfffffffc00f88947 */ /* 0x001fea000383ffff */
[----:B------:R-:W-:Y:S05]  /*b990*/  BRA `(.L_x_11) ;  /* 0xffffffdc00907947 */ /* 0x000fea000383ffff */
        .weak           $__internal_0_$__cuda_sm10x_tcgen05_guardrail_trap_col_being_dealloced_not_returned_by_alloc
        .type           $__internal_0_$__cuda_sm10x_tcgen05_guardrail_trap_col_being_dealloced_not_returned_by_alloc,@function
        .size           $__internal_0_$__cuda_sm10x_tcgen05_guardrail_trap_col_being_dealloced_not_returned_by_alloc,($__internal_1_$__cuda_sm10x_tcgen05_guardrail_trap_phase_invalid_during_alloc - $__internal_0_$__cuda_sm10x_tcgen05_guardrail_trap_col_being_dealloced_not_returned_by_alloc)
$__internal_0_$__cuda_sm10x_tcgen05_guardrail_trap_col_being_dealloced_not_returned_by_alloc:
[----:B------:R-:W-:Y:S05]  /*b9a0*/  BPT.TRAP 0x1 ;  /* 0x000000040000795c */ /* 0x000fea0000300000 */
[----:B------:R-:W-:-:S04]  /*b9b0*/  IMAD.MOV.U32 R3, RZ, RZ, 0x0 ;  /* 0x00000000ff037424 */ /* 0x000fc800078e00ff */
[----:B------:R-:W-:Y:S05]  /*b9c0*/  RET.REL.NODEC R2 `(matmul_kernel) ;  /* 0xffffff44028c7950 */ /* 0x000fea0003c3ffff */
        .weak           $__internal_1_$__cuda_sm10x_tcgen05_guardrail_trap_phase_invalid_during_alloc
        .type           $__internal_1_$__cuda_sm10x_tcgen05_guardrail_trap_phase_invalid_during_alloc,@function
        .size           $__internal_1_$__cuda_sm10x_tcgen05_guardrail_trap_phase_invalid_during_alloc,($__internal_2_$__cuda_sm10x_tcgen05_guardrail_trap_unallocated_columns_being_dealloced - $__internal_1_$__cuda_sm10x_tcgen05_guardrail_trap_phase_invalid_during_alloc)
$__internal_1_$__cuda_sm10x_tcgen05_guardrail_trap_phase_invalid_during_alloc:
[----:B------:R-:W-:Y:S05]  /*b9d0*/  BPT.TRAP 0x1 ;  /* 0x000000040000795c */ /* 0x000fea0000300000 */
[----:B------:R-:W-:-:S04]  /*b9e0*/  IMAD.MOV.U32 R3, RZ, RZ, 0x0 ;  /* 0x00000000ff037424 */ /* 0x000fc800078e00ff */
[----:B------:R-:W-:Y:S05]  /*b9f0*/  RET.REL.NODEC R2 `(matmul_kernel) ;  /* 0xffffff4402807950 */ /* 0x000fea0003c3ffff */
        .weak           $__internal_2_$__cuda_sm10x_tcgen05_guardrail_trap_unallocated_columns_being_dealloced
        .type           $__internal_2_$__cuda_sm10x_tcgen05_guardrail_trap_unallocated_columns_being_dealloced,@function
        .size           $__internal_2_$__cuda_sm10x_tcgen05_guardrail_trap_unallocated_columns_being_dealloced,(.L_x_20 - $__internal_2_$__cuda_sm10x_tcgen05_guardrail_trap_unallocated_columns_being_dealloced)
$__internal_2_$__cuda_sm10x_tcgen05_guardrail_trap_unallocated_columns_being_dealloced:
[----:B------:R-:W-:Y:S05]  /*ba00*/  BPT.TRAP 0x1 ;  /* 0x000000040000795c */ /* 0x000fea0000300000 */
[----:B------:R-:W-:-:S04]  /*ba10*/  IMAD.MOV.U32 R3, RZ, RZ, 0x0 ;  /* 0x00000000ff037424 */ /* 0x000fc800078e00ff */
[----:B------:R-:W-:Y:S05]  /*ba20*/  RET.REL.NODEC R2 `(matmul_kernel) ;  /* 0xffffff4402747950 */ /* 0x000fea0003c3ffff */
.L_x_17:
[----:B------:R-:W-:-:S00]  /*ba30*/  BRA `(.L_x_17) ;  /* 0xfffffffc00fc7947 */ /* 0x000fc0000383ffff */
[----:B------:R-:W-:-:S00]  /*ba40*/  NOP ;  /* 0x0000000000007918 */ /* 0x000fc00000000000 */
        /* <DEDUP_REMOVED lines=11> */
.L_x_20:


//--------------------- .nv.shared.matmul_kernel  --------------------------
	.section	.nv.shared.matmul_kernel,"aw",@nobits
	.sectionflags	@""
	.align	16
	.zero		1024


//--------------------- .nv.shared.reserved.0     --------------------------
	.section	.nv.shared.reserved.0,"aw",@nobits
	.align	8
	.weak		__nv_reservedSMEM_offset_0_alias
	.size		__nv_reservedSMEM_offset_0_alias, 0, 64
	.other		__nv_reservedSMEM_offset_0_alias,@"STO_CUDA_RESERVED_SHARED STV_DEFAULT"
__nv_reservedSMEM_offset_0_alias:
	.zero		0
.nv.shared.reserved.0:
	.zero		64
	.weak		__nv_reservedSMEM_allocation_phase
	.type		__nv_reservedSMEM_allocation_phase,@object
	.size		__nv_reservedSMEM_allocation_phase,(.L_0 - __nv_reservedSMEM_allocation_phase)
__nv_reservedSMEM_allocation_phase:
	.zero		1
.L_0:
	.zero		7
	.weak		__nv_reservedSMEM_devtool_atexit_pc
	.type		__nv_reservedSMEM_devtool_atexit_pc,@object
	.size		__nv_reservedSMEM_devtool_atexit_pc,(__nv_reservedSMEM_allocation_mask - __nv_reservedSMEM_devtool_atexit_pc)
__nv_reservedSMEM_devtool_atexit_pc:
	.zero		8
	.weak		__nv_reservedSMEM_allocation_mask
	.type		__nv_reservedSMEM_allocation_mask,@object
	.size		__nv_reservedSMEM_allocation_mask,(.L_2 - __nv_reservedSMEM_allocation_mask)
__nv_reservedSMEM_allocation_mask:
	.zero		4
.L_2:


//--------------------- .nv.constant0.matmul_kernel --------------------------
	.section	.nv.constant0.matmul_kernel,"a",@progbits
	.sectionflags	@""
	.align	4
.nv.constant0.matmul_kernel:
	.zero		976


//--------------------- SYMBOLS --------------------------

	.type		.nv.reservedSmem.offset0,@object
	.size		.nv.reservedSmem.offset0,0x4
	.type		.nv.reservedSmem.cap,@object
	.size		.nv.reservedSmem.cap,0x4
